//
// Generated by NVIDIA NVVM Compiler
//
// Compiler Build ID: CL-36424714
// Cuda compilation tools, release 13.0, V13.0.88
// Based on NVVM 20.0.0
//

.version 9.0
.target sm_100
.address_size 64

	// .globl	_Z4swapiPdiiiPii

.visible .entry _Z4swapiPdiiiPii(
	.param .u32 _Z4swapiPdiiiPii_param_0,
	.param .u64 .ptr .align 1 _Z4swapiPdiiiPii_param_1,
	.param .u32 _Z4swapiPdiiiPii_param_2,
	.param .u32 _Z4swapiPdiiiPii_param_3,
	.param .u32 _Z4swapiPdiiiPii_param_4,
	.param .u64 .ptr .align 1 _Z4swapiPdiiiPii_param_5,
	.param .u32 _Z4swapiPdiiiPii_param_6
)
{
	.reg .pred 	%p<13>;
	.reg .b32 	%r<38>;
	.reg .b64 	%rd<25>;
	.reg .b64 	%fd<5>;

	ld.param.u32 	%r21, [_Z4swapiPdiiiPii_param_0];
	ld.param.u64 	%rd5, [_Z4swapiPdiiiPii_param_1];
	ld.param.u32 	%r22, [_Z4swapiPdiiiPii_param_2];
	ld.param.u32 	%r23, [_Z4swapiPdiiiPii_param_3];
	ld.param.u32 	%r35, [_Z4swapiPdiiiPii_param_4];
	ld.param.u64 	%rd6, [_Z4swapiPdiiiPii_param_5];
	ld.param.u32 	%r25, [_Z4swapiPdiiiPii_param_6];
	cvta.to.global.u64 	%rd1, %rd5;
	cvta.to.global.u64 	%rd2, %rd6;
	mov.u32 	%r26, %ctaid.x;
	setp.ne.s32 	%p1, %r26, 0;
	@%p1 bra 	$L__BB0_18;
	setp.lt.s32 	%p2, %r25, 1;
	@%p2 bra 	$L__BB0_10;
	setp.gt.s32 	%p8, %r23, %r35;
	@%p8 bra 	$L__BB0_18;
	add.s32 	%r32, %r23, -1;
	mov.u32 	%r2, %tid.x;
	mov.u32 	%r3, %ntid.x;
	mov.u32 	%r33, %r32;
$L__BB0_4:
	mul.wide.s32 	%rd17, %r33, 4;
	add.s64 	%rd18, %rd2, %rd17;
	ld.global.u32 	%r6, [%rd18];
	add.s32 	%r29, %r6, -1;
	setp.eq.s32 	%p9, %r29, %r32;
	@%p9 bra 	$L__BB0_9;
	setp.ge.s32 	%p10, %r2, %r21;
	@%p10 bra 	$L__BB0_8;
	cvt.s64.s32 	%rd3, %r6;
	mov.u32 	%r34, %r2;
$L__BB0_7:
	mul.lo.s32 	%r30, %r34, %r22;
	add.s32 	%r31, %r30, %r32;
	mul.wide.s32 	%rd19, %r31, 8;
	add.s64 	%rd20, %rd1, %rd19;
	ld.global.f64 	%fd3, [%rd20];
	cvt.s64.s32 	%rd21, %r30;
	add.s64 	%rd22, %rd21, %rd3;
	shl.b64 	%rd23, %rd22, 3;
	add.s64 	%rd24, %rd1, %rd23;
	ld.global.f64 	%fd4, [%rd24+-8];
	st.global.f64 	[%rd20], %fd4;
	st.global.f64 	[%rd24+-8], %fd3;
	add.s32 	%r34, %r34, %r3;
	setp.lt.s32 	%p11, %r34, %r21;
	@%p11 bra 	$L__BB0_7;
$L__BB0_8:
	bar.sync 	0;
$L__BB0_9:
	add.s32 	%r33, %r33, %r25;
	add.s32 	%r32, %r32, 1;
	setp.eq.s32 	%p12, %r32, %r35;
	@%p12 bra 	$L__BB0_18;
	bra.uni 	$L__BB0_4;
$L__BB0_10:
	setp.lt.s32 	%p3, %r35, %r23;
	@%p3 bra 	$L__BB0_18;
	mov.u32 	%r11, %tid.x;
	mov.u32 	%r12, %ntid.x;
	sub.s32 	%r27, 1, %r35;
	mul.lo.s32 	%r36, %r25, %r27;
$L__BB0_12:
	mul.wide.s32 	%rd7, %r36, 4;
	add.s64 	%rd8, %rd2, %rd7;
	ld.global.u32 	%r16, [%rd8];
	setp.eq.s32 	%p4, %r16, %r35;
	@%p4 bra 	$L__BB0_17;
	setp.ge.s32 	%p5, %r11, %r21;
	@%p5 bra 	$L__BB0_16;
	cvt.s64.s32 	%rd4, %r16;
	cvt.s64.s32 	%rd10, %r35;
	mov.u32 	%r37, %r11;
$L__BB0_15:
	mul.lo.s32 	%r28, %r37, %r22;
	cvt.s64.s32 	%rd9, %r28;
	add.s64 	%rd11, %rd9, %rd10;
	shl.b64 	%rd12, %rd11, 3;
	add.s64 	%rd13, %rd1, %rd12;
	ld.global.f64 	%fd1, [%rd13+-8];
	add.s64 	%rd14, %rd4, %rd9;
	shl.b64 	%rd15, %rd14, 3;
	add.s64 	%rd16, %rd1, %rd15;
	ld.global.f64 	%fd2, [%rd16+-8];
	st.global.f64 	[%rd13+-8], %fd2;
	st.global.f64 	[%rd16+-8], %fd1;
	add.s32 	%r37, %r37, %r12;
	setp.lt.s32 	%p6, %r37, %r21;
	@%p6 bra 	$L__BB0_15;
$L__BB0_16:
	bar.sync 	0;
$L__BB0_17:
	add.s32 	%r36, %r36, %r25;
	setp.gt.s32 	%p7, %r35, %r23;
	add.s32 	%r35, %r35, -1;
	@%p7 bra 	$L__BB0_12;
$L__BB0_18:
	ret;

}
	// .globl	_Z20operation_left_upperiiPdiS_ib
.visible .entry _Z20operation_left_upperiiPdiS_ib(
	.param .u32 _Z20operation_left_upperiiPdiS_ib_param_0,
	.param .u32 _Z20operation_left_upperiiPdiS_ib_param_1,
	.param .u64 .ptr .align 1 _Z20operation_left_upperiiPdiS_ib_param_2,
	.param .u32 _Z20operation_left_upperiiPdiS_ib_param_3,
	.param .u64 .ptr .align 1 _Z20operation_left_upperiiPdiS_ib_param_4,
	.param .u32 _Z20operation_left_upperiiPdiS_ib_param_5,
	.param .u8 _Z20operation_left_upperiiPdiS_ib_param_6
)
{
	.reg .pred 	%p<13>;
	.reg .b16 	%rs<2>;
	.reg .b32 	%r<29>;
	.reg .b64 	%rd<18>;
	.reg .b64 	%fd<9>;

	ld.param.u32 	%r18, [_Z20operation_left_upperiiPdiS_ib_param_0];
	ld.param.u32 	%r19, [_Z20operation_left_upperiiPdiS_ib_param_1];
	ld.param.u64 	%rd5, [_Z20operation_left_upperiiPdiS_ib_param_2];
	ld.param.u32 	%r20, [_Z20operation_left_upperiiPdiS_ib_param_3];
	ld.param.u64 	%rd6, [_Z20operation_left_upperiiPdiS_ib_param_4];
	ld.param.u32 	%r21, [_Z20operation_left_upperiiPdiS_ib_param_5];
	ld.param.s8 	%rs1, [_Z20operation_left_upperiiPdiS_ib_param_6];
	cvta.to.global.u64 	%rd1, %rd5;
	cvta.to.global.u64 	%rd2, %rd6;
	mov.u32 	%r24, %ctaid.x;
	setp.ge.s32 	%p2, %r24, %r19;
	@%p2 bra 	$L__BB1_14;
	mov.u32 	%r2, %tid.x;
	setp.eq.s32 	%p3, %r2, 0;
	setp.ne.s16 	%p4, %rs1, 0;
	and.pred  	%p1, %p3, %p4;
	mov.u32 	%r3, %ntid.x;
	mov.u32 	%r4, %nctaid.x;
	not.pred 	%p6, %p1;
$L__BB1_2:
	setp.lt.s32 	%p5, %r18, 1;
	@%p5 bra 	$L__BB1_13;
	mul.lo.s32 	%r6, %r24, %r21;
	add.s32 	%r7, %r2, %r6;
	cvt.s64.s32 	%rd7, %r6;
	mov.u32 	%r25, %r18;
$L__BB1_4:
	add.s32 	%r9, %r25, -1;
	cvt.s64.s32 	%rd3, %r25;
	add.s64 	%rd8, %rd3, %rd7;
	shl.b64 	%rd9, %rd8, 3;
	add.s64 	%rd4, %rd2, %rd9;
	@%p6 bra 	$L__BB1_7;
	ld.global.f64 	%fd1, [%rd4+-8];
	setp.eq.f64 	%p7, %fd1, 0d0000000000000000;
	@%p7 bra 	$L__BB1_7;
	mul.lo.s32 	%r22, %r9, %r20;
	cvt.s64.s32 	%rd10, %r22;
	add.s64 	%rd11, %rd10, %rd3;
	shl.b64 	%rd12, %rd11, 3;
	add.s64 	%rd13, %rd1, %rd12;
	ld.global.f64 	%fd3, [%rd13+-8];
	div.rn.f64 	%fd4, %fd1, %fd3;
	st.global.f64 	[%rd4+-8], %fd4;
$L__BB1_7:
	bar.sync 	0;
	setp.ge.s32 	%p8, %r2, %r9;
	@%p8 bra 	$L__BB1_12;
	mad.lo.s32 	%r26, %r9, %r20, %r2;
	mov.u32 	%r27, %r7;
	mov.u32 	%r28, %r2;
$L__BB1_9:
	ld.global.f64 	%fd2, [%rd4+-8];
	setp.eq.f64 	%p9, %fd2, 0d0000000000000000;
	@%p9 bra 	$L__BB1_11;
	mul.wide.s32 	%rd14, %r26, 8;
	add.s64 	%rd15, %rd1, %rd14;
	ld.global.f64 	%fd5, [%rd15];
	mul.f64 	%fd6, %fd2, %fd5;
	mul.wide.s32 	%rd16, %r27, 8;
	add.s64 	%rd17, %rd2, %rd16;
	ld.global.f64 	%fd7, [%rd17];
	sub.f64 	%fd8, %fd7, %fd6;
	st.global.f64 	[%rd17], %fd8;
$L__BB1_11:
	add.s32 	%r28, %r28, %r3;
	add.s32 	%r27, %r27, %r3;
	add.s32 	%r26, %r26, %r3;
	setp.lt.s32 	%p10, %r28, %r9;
	@%p10 bra 	$L__BB1_9;
$L__BB1_12:
	cvt.u32.u64 	%r23, %rd3;
	bar.sync 	0;
	setp.gt.s32 	%p11, %r23, 1;
	mov.u32 	%r25, %r9;
	@%p11 bra 	$L__BB1_4;
$L__BB1_13:
	add.s32 	%r24, %r24, %r4;
	setp.lt.s32 	%p12, %r24, %r19;
	@%p12 bra 	$L__BB1_2;
$L__BB1_14:
	ret;

}
	// .globl	_Z20operation_left_loweriiPdiS_ib
.visible .entry _Z20operation_left_loweriiPdiS_ib(
	.param .u32 _Z20operation_left_loweriiPdiS_ib_param_0,
	.param .u32 _Z20operation_left_loweriiPdiS_ib_param_1,
	.param .u64 .ptr .align 1 _Z20operation_left_loweriiPdiS_ib_param_2,
	.param .u32 _Z20operation_left_loweriiPdiS_ib_param_3,
	.param .u64 .ptr .align 1 _Z20operation_left_loweriiPdiS_ib_param_4,
	.param .u32 _Z20operation_left_loweriiPdiS_ib_param_5,
	.param .u8 _Z20operation_left_loweriiPdiS_ib_param_6
)
{
	.reg .pred 	%p<13>;
	.reg .b16 	%rs<2>;
	.reg .b32 	%r<37>;
	.reg .b64 	%rd<13>;
	.reg .b64 	%fd<9>;

	ld.param.u32 	%r21, [_Z20operation_left_loweriiPdiS_ib_param_0];
	ld.param.u32 	%r22, [_Z20operation_left_loweriiPdiS_ib_param_1];
	ld.param.u64 	%rd4, [_Z20operation_left_loweriiPdiS_ib_param_2];
	ld.param.u32 	%r23, [_Z20operation_left_loweriiPdiS_ib_param_3];
	ld.param.u64 	%rd5, [_Z20operation_left_loweriiPdiS_ib_param_4];
	ld.param.u32 	%r24, [_Z20operation_left_loweriiPdiS_ib_param_5];
	ld.param.s8 	%rs1, [_Z20operation_left_loweriiPdiS_ib_param_6];
	cvta.to.global.u64 	%rd1, %rd4;
	cvta.to.global.u64 	%rd2, %rd5;
	mov.u32 	%r32, %ctaid.x;
	setp.ge.s32 	%p2, %r32, %r22;
	@%p2 bra 	$L__BB2_14;
	mov.u32 	%r2, %tid.x;
	setp.eq.s32 	%p3, %r2, 0;
	setp.ne.s16 	%p4, %rs1, 0;
	and.pred  	%p1, %p3, %p4;
	mov.u32 	%r3, %ntid.x;
	mov.u32 	%r4, %nctaid.x;
	add.s32 	%r5, %r23, 1;
	not.pred 	%p6, %p1;
$L__BB2_2:
	setp.lt.s32 	%p5, %r21, 1;
	@%p5 bra 	$L__BB2_13;
	mul.lo.s32 	%r7, %r32, %r24;
	add.s32 	%r8, %r2, %r7;
	mov.b32 	%r33, 0;
$L__BB2_4:
	add.s32 	%r26, %r33, %r7;
	mul.wide.s32 	%rd6, %r26, 8;
	add.s64 	%rd3, %rd2, %rd6;
	@%p6 bra 	$L__BB2_7;
	ld.global.f64 	%fd1, [%rd3];
	setp.eq.f64 	%p7, %fd1, 0d0000000000000000;
	@%p7 bra 	$L__BB2_7;
	mad.lo.s32 	%r27, %r33, %r23, %r33;
	mul.wide.s32 	%rd7, %r27, 8;
	add.s64 	%rd8, %rd1, %rd7;
	ld.global.f64 	%fd3, [%rd8];
	div.rn.f64 	%fd4, %fd1, %fd3;
	st.global.f64 	[%rd3], %fd4;
$L__BB2_7:
	add.s32 	%r10, %r33, 1;
	add.s32 	%r28, %r10, %r2;
	bar.sync 	0;
	setp.ge.s32 	%p8, %r28, %r21;
	@%p8 bra 	$L__BB2_12;
	add.s32 	%r36, %r2, %r33;
	add.s32 	%r35, %r8, %r33;
	mad.lo.s32 	%r34, %r5, %r33, %r2;
$L__BB2_9:
	ld.global.f64 	%fd2, [%rd3];
	setp.eq.f64 	%p9, %fd2, 0d0000000000000000;
	@%p9 bra 	$L__BB2_11;
	add.s32 	%r29, %r34, 1;
	mul.wide.s32 	%rd9, %r29, 8;
	add.s64 	%rd10, %rd1, %rd9;
	ld.global.f64 	%fd5, [%rd10];
	mul.f64 	%fd6, %fd2, %fd5;
	add.s32 	%r30, %r35, 1;
	mul.wide.s32 	%rd11, %r30, 8;
	add.s64 	%rd12, %rd2, %rd11;
	ld.global.f64 	%fd7, [%rd12];
	sub.f64 	%fd8, %fd7, %fd6;
	st.global.f64 	[%rd12], %fd8;
$L__BB2_11:
	add.s32 	%r36, %r36, %r3;
	add.s32 	%r31, %r36, 1;
	add.s32 	%r35, %r35, %r3;
	add.s32 	%r34, %r34, %r3;
	setp.lt.s32 	%p10, %r31, %r21;
	@%p10 bra 	$L__BB2_9;
$L__BB2_12:
	bar.sync 	0;
	setp.ne.s32 	%p11, %r10, %r21;
	mov.u32 	%r33, %r10;
	@%p11 bra 	$L__BB2_4;
$L__BB2_13:
	add.s32 	%r32, %r32, %r4;
	setp.lt.s32 	%p12, %r32, %r22;
	@%p12 bra 	$L__BB2_2;
$L__BB2_14:
	ret;

}


// ===== COMPILED SASS (sm_100) =====

	.target	sm_100

	.elftype	@"ET_EXEC"


//--------------------- .note.nv.tkinfo           --------------------------
	.section	.note.nv.tkinfo,"",@"SHT_NOTE"
	.sectionflags	@"SHF_NOTE_NV_TKINFO"
	.tkinfo
        /*0018*/ 	.word	0x00000002
        /*0030*/ 	.string	""
        /*0030*/ 	.string	"ptxas"
        /*0030*/ 	.string	"Cuda compilation tools, release 13.0, V13.0.88"
        /*0030*/ 	.string	"Build cuda_13.0.r13.0/compiler.36424714_0"
        /*0030*/ 	.string	"-arch sm_100 -m 64 "



//--------------------- .note.nv.cuinfo           --------------------------
	.section	.note.nv.cuinfo,"",@"SHT_NOTE"
	.sectionflags	@"SHF_NOTE_NV_CUINFO"
        /*0018*/ 	.short	0x0002
        /*001a*/ 	.short	0x0064
        /*001c*/ 	.short	0x0082
	.zero		2


//--------------------- .nv.info                  --------------------------
	.section	.nv.info,"",@"SHT_CUDA_INFO"
	.align	4


	//----- nvinfo : EIATTR_REGCOUNT
	.align		4
        /*0000*/ 	.byte	0x04, 0x2f
        /*0002*/ 	.short	(.L_1 - .L_0)
	.align		4
.L_0:
        /*0004*/ 	.word	index@(_Z4swapiPdiiiPii)
        /*0008*/ 	.word	0x00000015


	//----- nvinfo : EIATTR_FRAME_SIZE
	.align		4
.L_1:
        /*000c*/ 	.byte	0x04, 0x11
        /*000e*/ 	.short	(.L_3 - .L_2)
	.align		4
.L_2:
        /*0010*/ 	.word	index@(_Z4swapiPdiiiPii)
        /*0014*/ 	.word	0x00000000


	//----- nvinfo : EIATTR_REGCOUNT
	.align		4
.L_3:
        /*0018*/ 	.byte	0x04, 0x2f
        /*001a*/ 	.short	(.L_5 - .L_4)
	.align		4
.L_4:
        /*001c*/ 	.word	index@(_Z20operation_left_upperiiPdiS_ib)
        /*0020*/ 	.word	0x0000001c


	//----- nvinfo : EIATTR_FRAME_SIZE
	.align		4
.L_5:
        /*0024*/ 	.byte	0x04, 0x11
        /*0026*/ 	.short	(.L_7 - .L_6)
	.align		4
.L_6:
        /*0028*/ 	.word	index@($__internal_1_$__cuda_sm20_div_rn_f64_full)
        /*002c*/ 	.word	0x00000000


	//----- nvinfo : EIATTR_FRAME_SIZE
	.align		4
.L_7:
        /*0030*/ 	.byte	0x04, 0x11
        /*0032*/ 	.short	(.L_9 - .L_8)
	.align		4
.L_8:
        /*0034*/ 	.word	index@(_Z20operation_left_upperiiPdiS_ib)
        /*0038*/ 	.word	0x00000000


	//----- nvinfo : EIATTR_REGCOUNT
	.align		4
.L_9:
        /*003c*/ 	.byte	0x04, 0x2f
        /*003e*/ 	.short	(.L_11 - .L_10)
	.align		4
.L_10:
        /*0040*/ 	.word	index@(_Z20operation_left_loweriiPdiS_ib)
        /*0044*/ 	.word	0x0000001c


	//----- nvinfo : EIATTR_FRAME_SIZE
	.align		4
.L_11:
        /*0048*/ 	.byte	0x04, 0x11
        /*004a*/ 	.short	(.L_13 - .L_12)
	.align		4
.L_12:
        /*004c*/ 	.word	index@($__internal_0_$__cuda_sm20_div_rn_f64_full)
        /*0050*/ 	.word	0x00000000


	//----- nvinfo : EIATTR_FRAME_SIZE
	.align		4
.L_13:
        /*0054*/ 	.byte	0x04, 0x11
        /*0056*/ 	.short	(.L_15 - .L_14)
	.align		4
.L_14:
        /*0058*/ 	.word	index@(_Z20operation_left_loweriiPdiS_ib)
        /*005c*/ 	.word	0x00000000


	//----- nvinfo : EIATTR_MIN_STACK_SIZE
	.align		4
.L_15:
        /*0060*/ 	.byte	0x04, 0x12
        /*0062*/ 	.short	(.L_17 - .L_16)
	.align		4
.L_16:
        /*0064*/ 	.word	index@(_Z20operation_left_loweriiPdiS_ib)
        /*0068*/ 	.word	0x00000000


	//----- nvinfo : EIATTR_MIN_STACK_SIZE
	.align		4
.L_17:
        /*006c*/ 	.byte	0x04, 0x12
        /*006e*/ 	.short	(.L_19 - .L_18)
	.align		4
.L_18:
        /*0070*/ 	.word	index@(_Z20operation_left_upperiiPdiS_ib)
        /*0074*/ 	.word	0x00000000


	//----- nvinfo : EIATTR_MIN_STACK_SIZE
	.align		4
.L_19:
        /*0078*/ 	.byte	0x04, 0x12
        /*007a*/ 	.short	(.L_21 - .L_20)
	.align		4
.L_20:
        /*007c*/ 	.word	index@(_Z4swapiPdiiiPii)
        /*0080*/ 	.word	0x00000000
.L_21:


//--------------------- .nv.compat                --------------------------
	.section	.nv.compat,"",@"SHT_CUDA_COMPAT_INFO"
	.align	4
        /*0000*/ 	.byte	0x02, 0x09, 0x00, 0x00, 0x02, 0x02, 0x01, 0x00, 0x02, 0x05, 0x05, 0x00, 0x03, 0x07, 0x01, 0x01
        /*0010*/ 	.byte	0x02, 0x03, 0x00, 0x00, 0x02, 0x06, 0x01, 0x00, 0x04, 0x0b, 0x08, 0x00, 0x01, 0x00, 0x00, 0x00
        /*0020*/ 	.byte	0x00, 0x00, 0x00, 0x00


//--------------------- .nv.info._Z20operation_left_loweriiPdiS_ib --------------------------
	.section	.nv.info._Z20operation_left_loweriiPdiS_ib,"",@"SHT_CUDA_INFO"
	.sectionflags	@""
	.align	4


	//----- nvinfo : EIATTR_CUDA_API_VERSION
	.align		4
        /*0000*/ 	.byte	0x04, 0x37
        /*0002*/ 	.short	(.L_23 - .L_22)
.L_22:
        /*0004*/ 	.word	0x00000082


	//----- nvinfo : EIATTR_KPARAM_INFO
	.align		4
.L_23:
        /*0008*/ 	.byte	0x04, 0x17
        /*000a*/ 	.short	(.L_25 - .L_24)
.L_24:
        /*000c*/ 	.word	0x00000000
        /*0010*/ 	.short	0x0006
        /*0012*/ 	.short	0x0024
        /*0014*/ 	.byte	0x00, 0xf0, 0x05, 0x00


	//----- nvinfo : EIATTR_KPARAM_INFO
	.align		4
.L_25:
        /*0018*/ 	.byte	0x04, 0x17
        /*001a*/ 	.short	(.L_27 - .L_26)
.L_26:
        /*001c*/ 	.word	0x00000000
        /*0020*/ 	.short	0x0005
        /*0022*/ 	.short	0x0020
        /*0024*/ 	.byte	0x00, 0xf0, 0x11, 0x00


	//----- nvinfo : EIATTR_KPARAM_INFO
	.align		4
.L_27:
        /*0028*/ 	.byte	0x04, 0x17
        /*002a*/ 	.short	(.L_29 - .L_28)
.L_28:
        /*002c*/ 	.word	0x00000000
        /*0030*/ 	.short	0x0004
        /*0032*/ 	.short	0x0018
        /*0034*/ 	.byte	0x00, 0xf5, 0x21, 0x00


	//----- nvinfo : EIATTR_KPARAM_INFO
	.align		4
.L_29:
        /*0038*/ 	.byte	0x04, 0x17
        /*003a*/ 	.short	(.L_31 - .L_30)
.L_30:
        /*003c*/ 	.word	0x00000000
        /*0040*/ 	.short	0x0003
        /*0042*/ 	.short	0x0010
        /*0044*/ 	.byte	0x00, 0xf0, 0x11, 0x00


	//----- nvinfo : EIATTR_KPARAM_INFO
	.align		4
.L_31:
        /*0048*/ 	.byte	0x04, 0x17
        /*004a*/ 	.short	(.L_33 - .L_32)
.L_32:
        /*004c*/ 	.word	0x00000000
        /*0050*/ 	.short	0x0002
        /*0052*/ 	.short	0x0008
        /*0054*/ 	.byte	0x00, 0xf5, 0x21, 0x00


	//----- nvinfo : EIATTR_KPARAM_INFO
	.align		4
.L_33:
        /*0058*/ 	.byte	0x04, 0x17
        /*005a*/ 	.short	(.L_35 - .L_34)
.L_34:
        /*005c*/ 	.word	0x00000000
        /*0060*/ 	.short	0x0001
        /*0062*/ 	.short	0x0004
        /*0064*/ 	.byte	0x00, 0xf0, 0x11, 0x00


	//----- nvinfo : EIATTR_KPARAM_INFO
	.align		4
.L_35:
        /*0068*/ 	.byte	0x04, 0x17
        /*006a*/ 	.short	(.L_37 - .L_36)
.L_36:
        /*006c*/ 	.word	0x00000000
        /*0070*/ 	.short	0x0000
        /*0072*/ 	.short	0x0000
        /*0074*/ 	.byte	0x00, 0xf0, 0x11, 0x00


	//----- nvinfo : EIATTR_SPARSE_MMA_MASK
	.align		4
.L_37:
        /*0078*/ 	.byte	0x03, 0x50
        /*007a*/ 	.short	0x0000


	//----- nvinfo : EIATTR_MAXREG_COUNT
	.align		4
        /*007c*/ 	.byte	0x03, 0x1b
        /*007e*/ 	.short	0x00ff


	//----- nvinfo : EIATTR_NUM_BARRIERS
	.align		4
        /*0080*/ 	.byte	0x02, 0x4c
        /*0082*/ 	.byte	0x01
	.zero		1


	//----- nvinfo : EIATTR_MERCURY_ISA_VERSION
	.align		4
        /*0084*/ 	.byte	0x03, 0x5f
        /*0086*/ 	.short	0x0101


	//----- nvinfo : EIATTR_VRC_CTA_INIT_COUNT
	.align		4
        /*0088*/ 	.byte	0x02, 0x4a
	.zero		1
	.zero		1


	//----- nvinfo : EIATTR_EXIT_INSTR_OFFSETS
	.align		4
        /*008c*/ 	.byte	0x04, 0x1c
        /*008e*/ 	.short	(.L_39 - .L_38)


	//   ....[0]....
.L_38:
        /*0090*/ 	.word	0x00000040


	//   ....[1]....
        /*0094*/ 	.word	0x00000620


	//----- nvinfo : EIATTR_CRS_STACK_SIZE
	.align		4
.L_39:
        /*0098*/ 	.byte	0x04, 0x1e
        /*009a*/ 	.short	(.L_41 - .L_40)
.L_40:
        /*009c*/ 	.word	0x00000000


	//----- nvinfo : EIATTR_CBANK_PARAM_SIZE
	.align		4
.L_41:
        /*00a0*/ 	.byte	0x03, 0x19
        /*00a2*/ 	.short	0x0025


	//----- nvinfo : EIATTR_PARAM_CBANK
	.align		4
        /*00a4*/ 	.byte	0x04, 0x0a
        /*00a6*/ 	.short	(.L_43 - .L_42)
	.align		4
.L_42:
        /*00a8*/ 	.word	index@(.nv.constant0._Z20operation_left_loweriiPdiS_ib)
        /*00ac*/ 	.short	0x0380
        /*00ae*/ 	.short	0x0025


	//----- nvinfo : EIATTR_SW_WAR
	.align		4
.L_43:
        /*00b0*/ 	.byte	0x04, 0x36
        /*00b2*/ 	.short	(.L_45 - .L_44)
.L_44:
        /*00b4*/ 	.word	0x00000008
.L_45:


//--------------------- .nv.info._Z20operation_left_upperiiPdiS_ib --------------------------
	.section	.nv.info._Z20operation_left_upperiiPdiS_ib,"",@"SHT_CUDA_INFO"
	.sectionflags	@""
	.align	4


	//----- nvinfo : EIATTR_CUDA_API_VERSION
	.align		4
        /*0000*/ 	.byte	0x04, 0x37
        /*0002*/ 	.short	(.L_47 - .L_46)
.L_46:
        /*0004*/ 	.word	0x00000082


	//----- nvinfo : EIATTR_KPARAM_INFO
	.align		4
.L_47:
        /*0008*/ 	.byte	0x04, 0x17
        /*000a*/ 	.short	(.L_49 - .L_48)
.L_48:
        /*000c*/ 	.word	0x00000000
        /*0010*/ 	.short	0x0006
        /*0012*/ 	.short	0x0024
        /*0014*/ 	.byte	0x00, 0xf0, 0x05, 0x00


	//----- nvinfo : EIATTR_KPARAM_INFO
	.align		4
.L_49:
        /*0018*/ 	.byte	0x04, 0x17
        /*001a*/ 	.short	(.L_51 - .L_50)
.L_50:
        /*001c*/ 	.word	0x00000000
        /*0020*/ 	.short	0x0005
        /*0022*/ 	.short	0x0020
        /*0024*/ 	.byte	0x00, 0xf0, 0x11, 0x00


	//----- nvinfo : EIATTR_KPARAM_INFO
	.align		4
.L_51:
        /*0028*/ 	.byte	0x04, 0x17
        /*002a*/ 	.short	(.L_53 - .L_52)
.L_52:
        /*002c*/ 	.word	0x00000000
        /*0030*/ 	.short	0x0004
        /*0032*/ 	.short	0x0018
        /*0034*/ 	.byte	0x00, 0xf5, 0x21, 0x00


	//----- nvinfo : EIATTR_KPARAM_INFO
	.align		4
.L_53:
        /*0038*/ 	.byte	0x04, 0x17
        /*003a*/ 	.short	(.L_55 - .L_54)
.L_54:
        /*003c*/ 	.word	0x00000000
        /*0040*/ 	.short	0x0003
        /*0042*/ 	.short	0x0010
        /*0044*/ 	.byte	0x00, 0xf0, 0x11, 0x00


	//----- nvinfo : EIATTR_KPARAM_INFO
	.align		4
.L_55:
        /*0048*/ 	.byte	0x04, 0x17
        /*004a*/ 	.short	(.L_57 - .L_56)
.L_56:
        /*004c*/ 	.word	0x00000000
        /*0050*/ 	.short	0x0002
        /*0052*/ 	.short	0x0008
        /*0054*/ 	.byte	0x00, 0xf5, 0x21, 0x00


	//----- nvinfo : EIATTR_KPARAM_INFO
	.align		4
.L_57:
        /*0058*/ 	.byte	0x04, 0x17
        /*005a*/ 	.short	(.L_59 - .L_58)
.L_58:
        /*005c*/ 	.word	0x00000000
        /*0060*/ 	.short	0x0001
        /*0062*/ 	.short	0x0004
        /*0064*/ 	.byte	0x00, 0xf0, 0x11, 0x00


	//----- nvinfo : EIATTR_KPARAM_INFO
	.align		4
.L_59:
        /*0068*/ 	.byte	0x04, 0x17
        /*006a*/ 	.short	(.L_61 - .L_60)
.L_60:
        /*006c*/ 	.word	0x00000000
        /*0070*/ 	.short	0x0000
        /*0072*/ 	.short	0x0000
        /*0074*/ 	.byte	0x00, 0xf0, 0x11, 0x00


	//----- nvinfo : EIATTR_SPARSE_MMA_MASK
	.align		4
.L_61:
        /*0078*/ 	.byte	0x03, 0x50
        /*007a*/ 	.short	0x0000


	//----- nvinfo : EIATTR_MAXREG_COUNT
	.align		4
        /*007c*/ 	.byte	0x03, 0x1b
        /*007e*/ 	.short	0x00ff


	//----- nvinfo : EIATTR_NUM_BARRIERS
	.align		4
        /*0080*/ 	.byte	0x02, 0x4c
        /*0082*/ 	.byte	0x01
	.zero		1


	//----- nvinfo : EIATTR_MERCURY_ISA_VERSION
	.align		4
        /*0084*/ 	.byte	0x03, 0x5f
        /*0086*/ 	.short	0x0101


	//----- nvinfo : EIATTR_VRC_CTA_INIT_COUNT
	.align		4
        /*0088*/ 	.byte	0x02, 0x4a
	.zero		1
	.zero		1


	//----- nvinfo : EIATTR_EXIT_INSTR_OFFSETS
	.align		4
        /*008c*/ 	.byte	0x04, 0x1c
        /*008e*/ 	.short	(.L_63 - .L_62)


	//   ....[0]....
.L_62:
        /*0090*/ 	.word	0x00000040


	//   ....[1]....
        /*0094*/ 	.word	0x00000600


	//----- nvinfo : EIATTR_CRS_STACK_SIZE
	.align		4
.L_63:
        /*0098*/ 	.byte	0x04, 0x1e
        /*009a*/ 	.short	(.L_65 - .L_64)
.L_64:
        /*009c*/ 	.word	0x00000000


	//----- nvinfo : EIATTR_CBANK_PARAM_SIZE
	.align		4
.L_65:
        /*00a0*/ 	.byte	0x03, 0x19
        /*00a2*/ 	.short	0x0025


	//----- nvinfo : EIATTR_PARAM_CBANK
	.align		4
        /*00a4*/ 	.byte	0x04, 0x0a
        /*00a6*/ 	.short	(.L_67 - .L_66)
	.align		4
.L_66:
        /*00a8*/ 	.word	index@(.nv.constant0._Z20operation_left_upperiiPdiS_ib)
        /*00ac*/ 	.short	0x0380
        /*00ae*/ 	.short	0x0025


	//----- nvinfo : EIATTR_SW_WAR
	.align		4
.L_67:
        /*00b0*/ 	.byte	0x04, 0x36
        /*00b2*/ 	.short	(.L_69 - .L_68)
.L_68:
        /*00b4*/ 	.word	0x00000008
.L_69:


//--------------------- .nv.info._Z4swapiPdiiiPii --------------------------
	.section	.nv.info._Z4swapiPdiiiPii,"",@"SHT_CUDA_INFO"
	.sectionflags	@""
	.align	4


	//----- nvinfo : EIATTR_CUDA_API_VERSION
	.align		4
        /*0000*/ 	.byte	0x04, 0x37
        /*0002*/ 	.short	(.L_71 - .L_70)
.L_70:
        /*0004*/ 	.word	0x00000082


	//----- nvinfo : EIATTR_KPARAM_INFO
	.align		4
.L_71:
        /*0008*/ 	.byte	0x04, 0x17
        /*000a*/ 	.short	(.L_73 - .L_72)
.L_72:
        /*000c*/ 	.word	0x00000000
        /*0010*/ 	.short	0x0006
        /*0012*/ 	.short	0x0028
        /*0014*/ 	.byte	0x00, 0xf0, 0x11, 0x00


	//----- nvinfo : EIATTR_KPARAM_INFO
	.align		4
.L_73:
        /*0018*/ 	.byte	0x04, 0x17
        /*001a*/ 	.short	(.L_75 - .L_74)
.L_74:
        /*001c*/ 	.word	0x00000000
        /*0020*/ 	.short	0x0005
        /*0022*/ 	.short	0x0020
        /*0024*/ 	.byte	0x00, 0xf5, 0x21, 0x00


	//----- nvinfo : EIATTR_KPARAM_INFO
	.align		4
.L_75:
        /*0028*/ 	.byte	0x04, 0x17
        /*002a*/ 	.short	(.L_77 - .L_76)
.L_76:
        /*002c*/ 	.word	0x00000000
        /*0030*/ 	.short	0x0004
        /*0032*/ 	.short	0x0018
        /*0034*/ 	.byte	0x00, 0xf0, 0x11, 0x00


	//----- nvinfo : EIATTR_KPARAM_INFO
	.align		4
.L_77:
        /*0038*/ 	.byte	0x04, 0x17
        /*003a*/ 	.short	(.L_79 - .L_78)
.L_78:
        /*003c*/ 	.word	0x00000000
        /*0040*/ 	.short	0x0003
        /*0042*/ 	.short	0x0014
        /*0044*/ 	.byte	0x00, 0xf0, 0x11, 0x00


	//----- nvinfo : EIATTR_KPARAM_INFO
	.align		4
.L_79:
        /*0048*/ 	.byte	0x04, 0x17
        /*004a*/ 	.short	(.L_81 - .L_80)
.L_80:
        /*004c*/ 	.word	0x00000000
        /*0050*/ 	.short	0x0002
        /*0052*/ 	.short	0x0010
        /*0054*/ 	.byte	0x00, 0xf0, 0x11, 0x00


	//----- nvinfo : EIATTR_KPARAM_INFO
	.align		4
.L_81:
        /*0058*/ 	.byte	0x04, 0x17
        /*005a*/ 	.short	(.L_83 - .L_82)
.L_82:
        /*005c*/ 	.word	0x00000000
        /*0060*/ 	.short	0x0001
        /*0062*/ 	.short	0x0008
        /*0064*/ 	.byte	0x00, 0xf5, 0x21, 0x00


	//----- nvinfo : EIATTR_KPARAM_INFO
	.align		4
.L_83:
        /*0068*/ 	.byte	0x04, 0x17
        /*006a*/ 	.short	(.L_85 - .L_84)
.L_84:
        /*006c*/ 	.word	0x00000000
        /*0070*/ 	.short	0x0000
        /*0072*/ 	.short	0x0000
        /*0074*/ 	.byte	0x00, 0xf0, 0x11, 0x00


	//----- nvinfo : EIATTR_SPARSE_MMA_MASK
	.align		4
.L_85:
        /*0078*/ 	.byte	0x03, 0x50
        /*007a*/ 	.short	0x0000


	//----- nvinfo : EIATTR_MAXREG_COUNT
	.align		4
        /*007c*/ 	.byte	0x03, 0x1b
        /*007e*/ 	.short	0x00ff


	//----- nvinfo : EIATTR_NUM_BARRIERS
	.align		4
        /*0080*/ 	.byte	0x02, 0x4c
        /*0082*/ 	.byte	0x01
	.zero		1


	//----- nvinfo : EIATTR_MERCURY_ISA_VERSION
	.align		4
        /*0084*/ 	.byte	0x03, 0x5f
        /*0086*/ 	.short	0x0101


	//----- nvinfo : EIATTR_VRC_CTA_INIT_COUNT
	.align		4
        /*0088*/ 	.byte	0x02, 0x4a
	.zero		1
	.zero		1


	//----- nvinfo : EIATTR_EXIT_INSTR_OFFSETS
	.align		4
        /*008c*/ 	.byte	0x04, 0x1c
        /*008e*/ 	.short	(.L_87 - .L_86)


	//   ....[0]....
.L_86:
        /*0090*/ 	.word	0x00000030


	//   ....[1]....
        /*0094*/ 	.word	0x000000d0


	//   ....[2]....
        /*0098*/ 	.word	0x00000360


	//   ....[3]....
        /*009c*/ 	.word	0x000003b0


	//   ....[4]....
        /*00a0*/ 	.word	0x00000680


	//----- nvinfo : EIATTR_CRS_STACK_SIZE
	.align		4
.L_87:
        /*00a4*/ 	.byte	0x04, 0x1e
        /*00a6*/ 	.short	(.L_89 - .L_88)
.L_88:
        /*00a8*/ 	.word	0x00000000


	//----- nvinfo : EIATTR_CBANK_PARAM_SIZE
	.align		4
.L_89:
        /*00ac*/ 	.byte	0x03, 0x19
        /*00ae*/ 	.short	0x002c


	//----- nvinfo : EIATTR_PARAM_CBANK
	.align		4
        /*00b0*/ 	.byte	0x04, 0x0a
        /*00b2*/ 	.short	(.L_91 - .L_90)
	.align		4
.L_90:
        /*00b4*/ 	.word	index@(.nv.constant0._Z4swapiPdiiiPii)
        /*00b8*/ 	.short	0x0380
        /*00ba*/ 	.short	0x002c


	//----- nvinfo : EIATTR_SW_WAR
	.align		4
.L_91:
        /*00bc*/ 	.byte	0x04, 0x36
        /*00be*/ 	.short	(.L_93 - .L_92)
.L_92:
        /*00c0*/ 	.word	0x00000008
.L_93:


//--------------------- .nv.callgraph             --------------------------
	.section	.nv.callgraph,"",@"SHT_CUDA_CALLGRAPH"
	.align	4
	.sectionentsize	8
	.align		4
        /*0000*/ 	.word	0x00000000
	.align		4
        /*0004*/ 	.word	0xffffffff
	.align		4
        /*0008*/ 	.word	0x00000000
	.align		4
        /*000c*/ 	.word	0xfffffffe
	.align		4
        /*0010*/ 	.word	0x00000000
	.align		4
        /*0014*/ 	.word	0xfffffffd
	.align		4
        /*0018*/ 	.word	0x00000000
	.align		4
        /*001c*/ 	.word	0xfffffffc


//--------------------- .text._Z20operation_left_loweriiPdiS_ib --------------------------
	.section	.text._Z20operation_left_loweriiPdiS_ib,"ax",@progbits
	.align	128
        .global         _Z20operation_left_loweriiPdiS_ib
        .type           _Z20operation_left_loweriiPdiS_ib,@function
        .size           _Z20operation_left_loweriiPdiS_ib,(.L_x_43 - _Z20operation_left_loweriiPdiS_ib)
        .other          _Z20operation_left_loweriiPdiS_ib,@"STO_CUDA_ENTRY STV_DEFAULT"
_Z20operation_left_loweriiPdiS_ib:
.text._Z20operation_left_loweriiPdiS_ib:
[----:B------:R-:W-:Y:S08]  /*0000*/  LDC R1, c[0x0][0x37c] ;  /* 0x0000df00ff017b82 */ /* 0x000ff00000000800 */
[----:B------:R-:W0:Y:S08]  /*0010*/  S2UR UR6, SR_CTAID.X ;  /* 0x00000000000679c3 */ /* 0x000e300000002500 */
[----:B------:R-:W0:Y:S02]  /*0020*/  LDC R0, c[0x0][0x384] ;  /* 0x0000e100ff007b82 */ /* 0x000e240000000800 */
[----:B0-----:R-:W-:-:S13]  /*0030*/  ISETP.LE.AND P0, PT, R0, UR6, PT ;  /* 0x0000000600007c0c */ /* 0x001fda000bf03270 */
[----:B------:R-:W-:Y:S05]  /*0040*/  @P0 EXIT ;  /* 0x000000000000094d */ /* 0x000fea0003800000 */
[----:B------:R-:W0:Y:S01]  /*0050*/  S2R R0, SR_TID.X ;  /* 0x0000000000007919 */ /* 0x000e220000002100 */
[----:B------:R-:W1:Y:S01]  /*0060*/  LDCU.U8 UR4, c[0x0][0x3a4] ;  /* 0x00007480ff0477ac */ /* 0x000e620008000000 */
[----:B------:R-:W2:Y:S01]  /*0070*/  LDCU UR5, c[0x0][0x390] ;  /* 0x00007200ff0577ac */ /* 0x000ea20008000800 */
[----:B------:R-:W3:Y:S01]  /*0080*/  LDCU UR7, c[0x0][0x360] ;  /* 0x00006c00ff0777ac */ /* 0x000ee20008000800 */
[----:B------:R-:W4:Y:S01]  /*0090*/  LDCU.64 UR10, c[0x0][0x358] ;  /* 0x00006b00ff0a77ac */ /* 0x000f220008000a00 */
[----:B------:R-:W0:Y:S01]  /*00a0*/  LDCU UR8, c[0x0][0x370] ;  /* 0x00006e00ff0877ac */ /* 0x000e220008000800 */
[----:B-1----:R-:W-:Y:S02]  /*00b0*/  UPRMT UR4, UR4, 0x8880, URZ ;  /* 0x0000888004047896 */ /* 0x002fe400080000ff */
[----:B--2---:R-:W-:-:S04]  /*00c0*/  UIADD3 UR5, UPT, UPT, UR5, 0x1, URZ ;  /* 0x0000000105057890 */ /* 0x004fc8000fffe0ff */
[----:B------:R-:W-:Y:S01]  /*00d0*/  ISETP.NE.AND P0, PT, RZ, UR4, PT ;  /* 0x00000004ff007c0c */ /* 0x000fe2000bf05270 */
[----:B------:R-:W-:-:S03]  /*00e0*/  UMOV UR4, UR6 ;  /* 0x0000000600047c82 */ /* 0x000fc60008000000 */
[----:B0--34-:R-:W-:-:S13]  /*00f0*/  ISETP.EQ.AND P0, PT, R0, RZ, P0 ;  /* 0x000000ff0000720c */ /* 0x019fda0000702270 */
.L_x_9:
[----:B------:R-:W0:Y:S02]  /*0100*/  LDCU UR6, c[0x0][0x380] ;  /* 0x00007000ff0677ac */ /* 0x000e240008000800 */
[----:B0-----:R-:W-:-:S09]  /*0110*/  UISETP.GE.AND UP0, UPT, UR6, 0x1, UPT ;  /* 0x000000010600788c */ /* 0x001fd2000bf06270 */
[----:B------:R-:W-:Y:S05]  /*0120*/  BRA.U !UP0, `(.L_x_0) ;  /* 0x00000005082c7547 */ /* 0x000fea000b800000 */
[----:B------:R-:W0:Y:S01]  /*0130*/  LDC R3, c[0x0][0x3a0] ;  /* 0x0000e800ff037b82 */ /* 0x000e220000000800 */
[----:B------:R-:W-:Y:S01]  /*0140*/  BSSY.RECONVERGENT B0, `(.L_x_0) ;  /* 0x0000049000007945 */ /* 0x000fe20003800200 */
[----:B------:R-:W-:Y:S02]  /*0150*/  IMAD.MOV.U32 R13, RZ, RZ, RZ ;  /* 0x000000ffff0d7224 */ /* 0x000fe400078e00ff */
[----:B0-----:R-:W-:-:S07]  /*0160*/  IMAD R12, R3, UR4, R0 ;  /* 0x00000004030c7c24 */ /* 0x001fce000f8e0200 */
.L_x_8:
[----:B------:R-:W0:Y:S01]  /*0170*/  LDC R2, c[0x0][0x3a0] ;  /* 0x0000e800ff027b82 */ /* 0x000e220000000800 */
[----:B------:R-:W-:Y:S07]  /*0180*/  BSSY.RECONVERGENT B1, `(.L_x_1) ;  /* 0x0000020000017945 */ /* 0x000fee0003800200 */
[----:B------:R-:W1:Y:S01]  /*0190*/  LDC.64 R4, c[0x0][0x398] ;  /* 0x0000e600ff047b82 */ /* 0x000e620000000a00 */
[----:B0-----:R-:W-:-:S04]  /*01a0*/  IMAD R3, R2, UR4, R13 ;  /* 0x0000000402037c24 */ /* 0x001fc8000f8e020d */
[----:B-1----:R-:W-:Y:S01]  /*01b0*/  IMAD.WIDE R4, R3, 0x8, R4 ;  /* 0x0000000803047825 */ /* 0x002fe200078e0204 */
[----:B------:R-:W-:Y:S06]  /*01c0*/  @!P0 BRA `(.L_x_2) ;  /* 0x00000000006c8947 */ /* 0x000fec0003800000 */
[----:B------:R-:W2:Y:S02]  /*01d0*/  LDG.E.64 R8, desc[UR10][R4.64] ;  /* 0x0000000a04087981 */ /* 0x000ea4000c1e1b00 */
[----:B--2---:R-:W-:-:S14]  /*01e0*/  DSETP.NEU.AND P1, PT, R8, RZ, PT ;  /* 0x000000ff0800722a */ /* 0x004fdc0003f2d000 */
[----:B------:R-:W-:Y:S05]  /*01f0*/  @!P1 BRA `(.L_x_2) ;  /* 0x0000000000609947 */ /* 0x000fea0003800000 */
[----:B------:R-:W0:Y:S01]  /*0200*/  LDC.64 R24, c[0x0][0x388] ;  /* 0x0000e200ff187b82 */ /* 0x000e220000000a00 */
[----:B------:R-:W1:Y:S02]  /*0210*/  LDCU UR6, c[0x0][0x390] ;  /* 0x00007200ff0677ac */ /* 0x000e640008000800 */
[----:B-1----:R-:W-:-:S04]  /*0220*/  IMAD R3, R13, UR6, R13 ;  /* 0x000000060d037c24 */ /* 0x002fc8000f8e020d */
[----:B0-----:R-:W-:-:S06]  /*0230*/  IMAD.WIDE R24, R3, 0x8, R24 ;  /* 0x0000000803187825 */ /* 0x001fcc00078e0218 */
[----:B------:R-:W2:Y:S01]  /*0240*/  LDG.E.64 R24, desc[UR10][R24.64] ;  /* 0x0000000a18187981 */ /* 0x000ea2000c1e1b00 */
[----:B------:R-:W-:Y:S01]  /*0250*/  IMAD.MOV.U32 R2, RZ, RZ, 0x1 ;  /* 0x00000001ff027424 */ /* 0x000fe200078e00ff */
[----:B------:R-:W-:Y:S01]  /*0260*/  FSETP.GEU.AND P2, PT, |R9|, 6.5827683646048100446e-37, PT ;  /* 0x036000000900780b */ /* 0x000fe20003f4e200 */
[----:B------:R-:W-:Y:S01]  /*0270*/  BSSY.RECONVERGENT B2, `(.L_x_3) ;  /* 0x000000f000027945 */ /* 0x000fe20003800200 */
[----:B--2---:R-:W0:Y:S03]  /*0280*/  MUFU.RCP64H R3, R25 ;  /* 0x0000001900037308 */ /* 0x004e260000001800 */
[----:B0-----:R-:W-:-:S08]  /*0290*/  DFMA R6, -R24, R2, 1 ;  /* 0x3ff000001806742b */ /* 0x001fd00000000102 */
[----:B------:R-:W-:-:S08]  /*02a0*/  DFMA R6, R6, R6, R6 ;  /* 0x000000060606722b */ /* 0x000fd00000000006 */
[----:B------:R-:W-:-:S08]  /*02b0*/  DFMA R6, R2, R6, R2 ;  /* 0x000000060206722b */ /* 0x000fd00000000002 */
[----:B------:R-:W-:-:S08]  /*02c0*/  DFMA R2, -R24, R6, 1 ;  /* 0x3ff000001802742b */ /* 0x000fd00000000106 */
[----:B------:R-:W-:-:S08]  /*02d0*/  DFMA R2, R6, R2, R6 ;  /* 0x000000020602722b */ /* 0x000fd00000000006 */
[----:B------:R-:W-:-:S08]  /*02e0*/  DMUL R6, R8, R2 ;  /* 0x0000000208067228 */ /* 0x000fd00000000000 */
[----:B------:R-:W-:-:S08]  /*02f0*/  DFMA R10, -R24, R6, R8 ;  /* 0x00000006180a722b */ /* 0x000fd00000000108 */
[----:B------:R-:W-:-:S10]  /*0300*/  DFMA R2, R2, R10, R6 ;  /* 0x0000000a0202722b */ /* 0x000fd40000000006 */
[----:B------:R-:W-:-:S05]  /*0310*/  FFMA R6, RZ, R25, R3 ;  /* 0x00000019ff067223 */ /* 0x000fca0000000003 */
[----:B------:R-:W-:-:S13]  /*0320*/  FSETP.GT.AND P1, PT, |R6|, 1.469367938527859385e-39, PT ;  /* 0x001000000600780b */ /* 0x000fda0003f24200 */
[----:B------:R-:W-:Y:S05]  /*0330*/  @P1 BRA P2, `(.L_x_4) ;  /* 0x0000000000081947 */ /* 0x000fea0001000000 */
[----:B------:R-:W-:-:S07]  /*0340*/  MOV R22, 0x360 ;  /* 0x0000036000167802 */ /* 0x000fce0000000f00 */
[----:B------:R-:W-:Y:S05]  /*0350*/  CALL.REL.NOINC `($__internal_0_$__cuda_sm20_div_rn_f64_full) ;  /* 0x0000000000b47944 */ /* 0x000fea0003c00000 */
.L_x_4:
[----:B------:R-:W-:Y:S05]  /*0360*/  BSYNC.RECONVERGENT B2 ;  /* 0x0000000000027941 */ /* 0x000fea0003800200 */
.L_x_3:
[----:B------:R0:W-:Y:S02]  /*0370*/  STG.E.64 desc[UR10][R4.64], R2 ;  /* 0x0000000204007986 */ /* 0x0001e4000c101b0a */
.L_x_2:
[----:B------:R-:W-:Y:S05]  /*0380*/  BSYNC.RECONVERGENT B1 ;  /* 0x0000000000017941 */ /* 0x000fea0003800200 */
.L_x_1:
[----:B------:R-:W1:Y:S01]  /*0390*/  LDCU UR6, c[0x0][0x380] ;  /* 0x00007000ff0677ac */ /* 0x000e620008000800 */
[----:B------:R-:W-:Y:S01]  /*03a0*/  VIADD R7, R13, 0x1 ;  /* 0x000000010d077836 */ /* 0x000fe20000000000 */
[----:B------:R-:W-:Y:S03]  /*03b0*/  BSSY.RECONVERGENT B1, `(.L_x_5) ;  /* 0x000001d000017945 */ /* 0x000fe60003800200 */
[----:B0-----:R-:W-:Y:S02]  /*03c0*/  IMAD.IADD R2, R7, 0x1, R0 ;  /* 0x0000000107027824 */ /* 0x001fe400078e0200 */
[----:B-1----:R-:W-:Y:S01]  /*03d0*/  IMAD.U32 R3, RZ, RZ, UR6 ;  /* 0x00000006ff037e24 */ /* 0x002fe2000f8e00ff */
[----:B------:R-:W-:Y:S04]  /*03e0*/  BAR.SYNC.DEFER_BLOCKING 0x0 ;  /* 0x0000000000007b1d */ /* 0x000fe80000010000 */
[----:B------:R-:W-:-:S13]  /*03f0*/  ISETP.GE.AND P1, PT, R2, R3, PT ;  /* 0x000000030200720c */ /* 0x000fda0003f26270 */
[----:B------:R-:W-:Y:S05]  /*0400*/  @P1 BRA `(.L_x_6) ;  /* 0x00000000005c1947 */ /* 0x000fea0003800000 */
[----:B------:R-:W0:Y:S01]  /*0410*/  LDC R18, c[0x0][0x380] ;  /* 0x0000e000ff127b82 */ /* 0x000e220000000800 */
[--C-:B------:R-:W-:Y:S02]  /*0420*/  IMAD.IADD R6, R0, 0x1, R13.reuse ;  /* 0x0000000100067824 */ /* 0x100fe400078e020d */
[----:B------:R-:W-:Y:S02]  /*0430*/  IMAD.IADD R8, R12, 0x1, R13 ;  /* 0x000000010c087824 */ /* 0x000fe400078e020d */
[----:B------:R-:W-:-:S07]  /*0440*/  IMAD R9, R13, UR5, R0 ;  /* 0x000000050d097c24 */ /* 0x000fce000f8e0200 */
.L_x_7:
[----:B------:R-:W2:Y:S02]  /*0450*/  LDG.E.64 R2, desc[UR10][R4.64] ;  /* 0x0000000a04027981 */ /* 0x000ea4000c1e1b00 */
[----:B--2---:R-:W-:-:S14]  /*0460*/  DSETP.NEU.AND P1, PT, R2, RZ, PT ;  /* 0x000000ff0200722a */ /* 0x004fdc0003f2d000 */
[----:B------:R-:W1:Y:S01]  /*0470*/  @P1 LDC.64 R10, c[0x0][0x388] ;  /* 0x0000e200ff0a1b82 */ /* 0x000e620000000a00 */
[----:B------:R-:W-:Y:S02]  /*0480*/  @P1 VIADD R13, R9, 0x1 ;  /* 0x00000001090d1836 */ /* 0x000fe40000000000 */
[----:B------:R-:W-:-:S05]  /*0490*/  @P1 VIADD R17, R8, 0x1 ;  /* 0x0000000108111836 */ /* 0x000fca0000000000 */
[----:B------:R-:W2:Y:S01]  /*04a0*/  @P1 LDC.64 R14, c[0x0][0x398] ;  /* 0x0000e600ff0e1b82 */ /* 0x000ea20000000a00 */
[----:B-1----:R-:W-:-:S06]  /*04b0*/  @P1 IMAD.WIDE R10, R13, 0x8, R10 ;  /* 0x000000080d0a1825 */ /* 0x002fcc00078e020a */
[----:B------:R-:W3:Y:S01]  /*04c0*/  @P1 LDG.E.64 R10, desc[UR10][R10.64] ;  /* 0x0000000a0a0a1981 */ /* 0x000ee2000c1e1b00 */
[----:B--2---:R-:W-:-:S05]  /*04d0*/  @P1 IMAD.WIDE R14, R17, 0x8, R14 ;  /* 0x00000008110e1825 */ /* 0x004fca00078e020e */
[----:B------:R-:W3:Y:S01]  /*04e0*/  @P1 LDG.E.64 R16, desc[UR10][R14.64] ;  /* 0x0000000a0e101981 */ /* 0x000ee2000c1e1b00 */
[----:B------:R-:W-:Y:S02]  /*04f0*/  VIADD R6, R6, UR7 ;  /* 0x0000000706067c36 */ /* 0x000fe40008000000 */
[----:B------:R-:W-:Y:S02]  /*0500*/  VIADD R9, R9, UR7 ;  /* 0x0000000709097c36 */ /* 0x000fe40008000000 */
[----:B------:R-:W-:Y:S01]  /*0510*/  VIADD R8, R8, UR7 ;  /* 0x0000000708087c36 */ /* 0x000fe20008000000 */
[----:B---3--:R-:W-:Y:S01]  /*0520*/  @P1 DFMA R16, -R2, R10, R16 ;  /* 0x0000000a0210122b */ /* 0x008fe20000000110 */
[----:B0-----:R-:W-:Y:S02]  /*0530*/  IMAD.MOV.U32 R3, RZ, RZ, R18 ;  /* 0x000000ffff037224 */ /* 0x001fe400078e0012 */
[----:B------:R-:W-:-:S04]  /*0540*/  VIADD R2, R6, 0x1 ;  /* 0x0000000106027836 */ /* 0x000fc80000000000 */
[----:B------:R1:W-:Y:S01]  /*0550*/  @P1 STG.E.64 desc[UR10][R14.64], R16 ;  /* 0x000000100e001986 */ /* 0x0003e2000c101b0a */
[----:B------:R-:W-:-:S13]  /*0560*/  ISETP.GE.AND P1, PT, R2, R3, PT ;  /* 0x000000030200720c */ /* 0x000fda0003f26270 */
[----:B-1----:R-:W-:Y:S05]  /*0570*/  @!P1 BRA `(.L_x_7) ;  /* 0xfffffffc00b49947 */ /* 0x002fea000383ffff */
.L_x_6:
[----:B------:R-:W-:Y:S05]  /*0580*/  BSYNC.RECONVERGENT B1 ;  /* 0x0000000000017941 */ /* 0x000fea0003800200 */
.L_x_5:
[----:B------:R-:W-:Y:S01]  /*0590*/  BAR.SYNC.DEFER_BLOCKING 0x0 ;  /* 0x0000000000007b1d */ /* 0x000fe20000010000 */
[----:B------:R-:W-:Y:S01]  /*05a0*/  ISETP.NE.AND P1, PT, R7, R3, PT ;  /* 0x000000030700720c */ /* 0x000fe20003f25270 */
[----:B------:R-:W-:-:S12]  /*05b0*/  IMAD.MOV.U32 R13, RZ, RZ, R7 ;  /* 0x000000ffff0d7224 */ /* 0x000fd800078e0007 */
[----:B------:R-:W-:Y:S05]  /*05c0*/  @P1 BRA `(.L_x_8) ;  /* 0xfffffff800e81947 */ /* 0x000fea000383ffff */
[----:B------:R-:W-:Y:S05]  /*05d0*/  BSYNC.RECONVERGENT B0 ;  /* 0x0000000000007941 */ /* 0x000fea0003800200 */
.L_x_0:
[----:B------:R-:W0:Y:S01]  /*05e0*/  LDCU UR6, c[0x0][0x384] ;  /* 0x00007080ff0677ac */ /* 0x000e220008000800 */
[----:B------:R-:W-:-:S04]  /*05f0*/  UIADD3 UR4, UPT, UPT, UR8, UR4, URZ ;  /* 0x0000000408047290 */ /* 0x000fc8000fffe0ff */
[----:B0-----:R-:W-:-:S09]  /*0600*/  UISETP.GE.AND UP0, UPT, UR4, UR6, UPT ;  /* 0x000000060400728c */ /* 0x001fd2000bf06270 */
[----:B------:R-:W-:Y:S05]  /*0610*/  BRA.U !UP0, `(.L_x_9) ;  /* 0xfffffff908b87547 */ /* 0x000fea000b83ffff */
[----:B------:R-:W-:Y:S05]  /*0620*/  EXIT ;  /* 0x000000000000794d */ /* 0x000fea0003800000 */
        .weak           $__internal_0_$__cuda_sm20_div_rn_f64_full
        .type           $__internal_0_$__cuda_sm20_div_rn_f64_full,@function
        .size           $__internal_0_$__cuda_sm20_div_rn_f64_full,(.L_x_43 - $__internal_0_$__cuda_sm20_div_rn_f64_full)
$__internal_0_$__cuda_sm20_div_rn_f64_full:
[C---:B------:R-:W-:Y:S01]  /*0630*/  FSETP.GEU.AND P1, PT, |R25|.reuse, 1.469367938527859385e-39, PT ;  /* 0x001000001900780b */ /* 0x040fe20003f2e200 */
[--C-:B------:R-:W-:Y:S01]  /*0640*/  IMAD.MOV.U32 R6, RZ, RZ, R24.reuse ;  /* 0x000000ffff067224 */ /* 0x100fe200078e0018 */
[----:B------:R-:W-:Y:S01]  /*0650*/  LOP3.LUT R2, R25, 0x800fffff, RZ, 0xc0, !PT ;  /* 0x800fffff19027812 */ /* 0x000fe200078ec0ff */
[----:B------:R-:W-:Y:S01]  /*0660*/  IMAD.MOV.U32 R7, RZ, RZ, R25 ;  /* 0x000000ffff077224 */ /* 0x000fe200078e0019 */
[C---:B------:R-:W-:Y:S01]  /*0670*/  FSETP.GEU.AND P3, PT, |R9|.reuse, 1.469367938527859385e-39, PT ;  /* 0x001000000900780b */ /* 0x040fe20003f6e200 */
[----:B------:R-:W-:Y:S01]  /*0680*/  IMAD.MOV.U32 R14, RZ, RZ, 0x1 ;  /* 0x00000001ff0e7424 */ /* 0x000fe200078e00ff */
[----:B------:R-:W-:Y:S01]  /*0690*/  LOP3.LUT R3, R2, 0x3ff00000, RZ, 0xfc, !PT ;  /* 0x3ff0000002037812 */ /* 0x000fe200078efcff */
[----:B------:R-:W-:Y:S01]  /*06a0*/  IMAD.MOV.U32 R2, RZ, RZ, R24 ;  /* 0x000000ffff027224 */ /* 0x000fe200078e0018 */
[----:B------:R-:W-:Y:S01]  /*06b0*/  LOP3.LUT R21, R9, 0x7ff00000, RZ, 0xc0, !PT ;  /* 0x7ff0000009157812 */ /* 0x000fe200078ec0ff */
[----:B------:R-:W-:Y:S01]  /*06c0*/  IMAD.MOV.U32 R20, RZ, RZ, 0x1ca00000 ;  /* 0x1ca00000ff147424 */ /* 0x000fe200078e00ff */
[----:B------:R-:W-:Y:S01]  /*06d0*/  LOP3.LUT R24, R25, 0x7ff00000, RZ, 0xc0, !PT ;  /* 0x7ff0000019187812 */ /* 0x000fe200078ec0ff */
[----:B------:R-:W-:Y:S02]  /*06e0*/  BSSY.RECONVERGENT B3, `(.L_x_10) ;  /* 0x000004e000037945 */ /* 0x000fe40003800200 */
[----:B------:R-:W-:Y:S01]  /*06f0*/  @!P1 DMUL R2, R6, 8.98846567431157953865e+307 ;  /* 0x7fe0000006029828 */ /* 0x000fe20000000000 */
[----:B------:R-:W-:Y:S01]  /*0700*/  ISETP.GE.U32.AND P2, PT, R21, R24, PT ;  /* 0x000000181500720c */ /* 0x000fe20003f46070 */
[----:B------:R-:W-:-:S02]  /*0710*/  IMAD.MOV.U32 R23, RZ, RZ, R21 ;  /* 0x000000ffff177224 */ /* 0x000fc400078e0015 */
[----:B------:R-:W-:Y:S02]  /*0720*/  @!P3 LOP3.LUT R16, R7, 0x7ff00000, RZ, 0xc0, !PT ;  /* 0x7ff000000710b812 */ /* 0x000fe400078ec0ff */
[----:B------:R-:W0:Y:S02]  /*0730*/  MUFU.RCP64H R15, R3 ;  /* 0x00000003000f7308 */ /* 0x000e240000001800 */
[----:B------:R-:W-:Y:S02]  /*0740*/  @!P3 ISETP.GE.U32.AND P4, PT, R21, R16, PT ;  /* 0x000000101500b20c */ /* 0x000fe40003f86070 */
[----:B------:R-:W-:Y:S02]  /*0750*/  @!P1 LOP3.LUT R24, R3, 0x7ff00000, RZ, 0xc0, !PT ;  /* 0x7ff0000003189812 */ /* 0x000fe400078ec0ff */
[----:B------:R-:W-:-:S04]  /*0760*/  @!P3 SEL R17, R20, 0x63400000, !P4 ;  /* 0x634000001411b807 */ /* 0x000fc80006000000 */
[----:B------:R-:W-:-:S04]  /*0770*/  @!P3 LOP3.LUT R18, R17, 0x80000000, R9, 0xf8, !PT ;  /* 0x800000001112b812 */ /* 0x000fc800078ef809 */
[----:B------:R-:W-:Y:S01]  /*0780*/  @!P3 LOP3.LUT R19, R18, 0x100000, RZ, 0xfc, !PT ;  /* 0x001000001213b812 */ /* 0x000fe200078efcff */
[----:B------:R-:W-:Y:S01]  /*0790*/  @!P3 IMAD.MOV.U32 R18, RZ, RZ, RZ ;  /* 0x000000ffff12b224 */ /* 0x000fe200078e00ff */
[----:B0-----:R-:W-:-:S08]  /*07a0*/  DFMA R10, R14, -R2, 1 ;  /* 0x3ff000000e0a742b */ /* 0x001fd00000000802 */
[----:B------:R-:W-:-:S08]  /*07b0*/  DFMA R10, R10, R10, R10 ;  /* 0x0000000a0a0a722b */ /* 0x000fd0000000000a */
[----:B------:R-:W-:Y:S01]  /*07c0*/  DFMA R14, R14, R10, R14 ;  /* 0x0000000a0e0e722b */ /* 0x000fe2000000000e */
[----:B------:R-:W-:Y:S02]  /*07d0*/  SEL R11, R20, 0x63400000, !P2 ;  /* 0x63400000140b7807 */ /* 0x000fe40005000000 */
[----:B------:R-:W-:Y:S02]  /*07e0*/  MOV R10, R8 ;  /* 0x00000008000a7202 */ /* 0x000fe40000000f00 */
[----:B------:R-:W-:-:S03]  /*07f0*/  LOP3.LUT R11, R11, 0x800fffff, R9, 0xf8, !PT ;  /* 0x800fffff0b0b7812 */ /* 0x000fc600078ef809 */
[----:B------:R-:W-:-:S03]  /*0800*/  DFMA R16, R14, -R2, 1 ;  /* 0x3ff000000e10742b */ /* 0x000fc60000000802 */
[----:B------:R-:W-:-:S05]  /*0810*/  @!P3 DFMA R10, R10, 2, -R18 ;  /* 0x400000000a0ab82b */ /* 0x000fca0000000812 */
[----:B------:R-:W-:-:S05]  /*0820*/  DFMA R16, R14, R16, R14 ;  /* 0x000000100e10722b */ /* 0x000fca000000000e */
[----:B------:R-:W-:-:S03]  /*0830*/  @!P3 LOP3.LUT R23, R11, 0x7ff00000, RZ, 0xc0, !PT ;  /* 0x7ff000000b17b812 */ /* 0x000fc600078ec0ff */
[----:B------:R-:W-:Y:S02]  /*0840*/  DMUL R14, R16, R10 ;  /* 0x0000000a100e7228 */ /* 0x000fe40000000000 */
[----:B------:R-:W-:-:S05]  /*0850*/  VIADD R25, R23, 0xffffffff ;  /* 0xffffffff17197836 */ /* 0x000fca0000000000 */
[----:B------:R-:W-:Y:S01]  /*0860*/  ISETP.GT.U32.AND P1, PT, R25, 0x7feffffe, PT ;  /* 0x7feffffe1900780c */ /* 0x000fe20003f24070 */
[----:B------:R-:W-:Y:S01]  /*0870*/  VIADD R25, R24, 0xffffffff ;  /* 0xffffffff18197836 */ /* 0x000fe20000000000 */
[----:B------:R-:W-:-:S04]  /*0880*/  DFMA R18, R14, -R2, R10 ;  /* 0x800000020e12722b */ /* 0x000fc8000000000a */
[----:B------:R-:W-:-:S04]  /*0890*/  ISETP.GT.U32.OR P1, PT, R25, 0x7feffffe, P1 ;  /* 0x7feffffe1900780c */ /* 0x000fc80000f24470 */
[----:B------:R-:W-:-:S09]  /*08a0*/  DFMA R14, R16, R18, R14 ;  /* 0x00000012100e722b */ /* 0x000fd2000000000e */
[----:B------:R-:W-:Y:S05]  /*08b0*/  @P1 BRA `(.L_x_11) ;  /* 0x00000000006c1947 */ /* 0x000fea0003800000 */
[----:B------:R-:W-:Y:S01]  /*08c0*/  LOP3.LUT R16, R7, 0x7ff00000, RZ, 0xc0, !PT ;  /* 0x7ff0000007107812 */ /* 0x000fe200078ec0ff */
[----:B------:R-:W-:-:S03]  /*08d0*/  IMAD.MOV.U32 R18, RZ, RZ, RZ ;  /* 0x000000ffff127224 */ /* 0x000fc600078e00ff */
[CC--:B------:R-:W-:Y:S02]  /*08e0*/  VIADDMNMX R8, R21.reuse, -R16.reuse, 0xb9600000, !PT ;  /* 0xb960000015087446 */ /* 0x0c0fe40007800910 */
[----:B------:R-:W-:Y:S02]  /*08f0*/  ISETP.GE.U32.AND P1, PT, R21, R16, PT ;  /* 0x000000101500720c */ /* 0x000fe40003f26070 */
[----:B------:R-:W-:Y:S02]  /*0900*/  VIMNMX R8, PT, PT, R8, 0x46a00000, PT ;  /* 0x46a0000008087848 */ /* 0x000fe40003fe0100 */
[----:B------:R-:W-:-:S05]  /*0910*/  SEL R9, R20, 0x63400000, !P1 ;  /* 0x6340000014097807 */ /* 0x000fca0004800000 */
[----:B------:R-:W-:-:S04]  /*0920*/  IMAD.IADD R8, R8, 0x1, -R9 ;  /* 0x0000000108087824 */ /* 0x000fc800078e0a09 */
[----:B------:R-:W-:-:S06]  /*0930*/  VIADD R19, R8, 0x7fe00000 ;  /* 0x7fe0000008137836 */ /* 0x000fcc0000000000 */
[----:B------:R-:W-:-:S10]  /*0940*/  DMUL R16, R14, R18 ;  /* 0x000000120e107228 */ /* 0x000fd40000000000 */
[----:B------:R-:W-:-:S13]  /*0950*/  FSETP.GTU.AND P1, PT, |R17|, 1.469367938527859385e-39, PT ;  /* 0x001000001100780b */ /* 0x000fda0003f2c200 */
[----:B------:R-:W-:Y:S05]  /*0960*/  @P1 BRA `(.L_x_12) ;  /* 0x0000000000941947 */ /* 0x000fea0003800000 */
[----:B------:R-:W-:Y:S01]  /*0970*/  DFMA R2, R14, -R2, R10 ;  /* 0x800000020e02722b */ /* 0x000fe2000000000a */
[----:B------:R-:W-:-:S09]  /*0980*/  IMAD.MOV.U32 R18, RZ, RZ, RZ ;  /* 0x000000ffff127224 */ /* 0x000fd200078e00ff */
[C---:B------:R-:W-:Y:S02]  /*0990*/  FSETP.NEU.AND P1, PT, R3.reuse, RZ, PT ;  /* 0x000000ff0300720b */ /* 0x040fe40003f2d000 */
[----:B------:R-:W-:-:S04]  /*09a0*/  LOP3.LUT R7, R3, 0x80000000, R7, 0x48, !PT ;  /* 0x8000000003077812 */ /* 0x000fc800078e4807 */
[----:B------:R-:W-:-:S07]  /*09b0*/  LOP3.LUT R19, R7, R19, RZ, 0xfc, !PT ;  /* 0x0000001307137212 */ /* 0x000fce00078efcff */
[----:B------:R-:W-:Y:S05]  /*09c0*/  @!P1 BRA `(.L_x_12) ;  /* 0x00000000007c9947 */ /* 0x000fea0003800000 */
[----:B------:R-:W-:Y:S02]  /*09d0*/  IMAD.MOV R3, RZ, RZ, -R8 ;  /* 0x000000ffff037224 */ /* 0x000fe400078e0a08 */
[----:B------:R-:W-:-:S06]  /*09e0*/  IMAD.MOV.U32 R2, RZ, RZ, RZ ;  /* 0x000000ffff027224 */ /* 0x000fcc00078e00ff */
[----:B------:R-:W-:Y:S02]  /*09f0*/  DFMA R2, R16, -R2, R14 ;  /* 0x800000021002722b */ /* 0x000fe4000000000e */
[----:B------:R-:W-:-:S04]  /*0a00*/  DMUL.RP R14, R14, R18 ;  /* 0x000000120e0e7228 */ /* 0x000fc80000008000 */
[----:B------:R-:W-:-:S04]  /*0a10*/  IADD3 R2, PT, PT, -R8, -0x43300000, RZ ;  /* 0xbcd0000008027810 */ /* 0x000fc80007ffe1ff */
[----:B------:R-:W-:Y:S02]  /*0a20*/  FSETP.NEU.AND P1, PT, |R3|, R2, PT ;  /* 0x000000020300720b */ /* 0x000fe40003f2d200 */
[----:B------:R-:W-:Y:S02]  /*0a30*/  LOP3.LUT R7, R15, R7, RZ, 0x3c, !PT ;  /* 0x000000070f077212 */ /* 0x000fe400078e3cff */
[----:B------:R-:W-:Y:S02]  /*0a40*/  FSEL R16, R14, R16, !P1 ;  /* 0x000000100e107208 */ /* 0x000fe40004800000 */
[----:B------:R-:W-:Y:S01]  /*0a50*/  FSEL R17, R7, R17, !P1 ;  /* 0x0000001107117208 */ /* 0x000fe20004800000 */
[----:B------:R-:W-:Y:S06]  /*0a60*/  BRA `(.L_x_12) ;  /* 0x0000000000547947 */ /* 0x000fec0003800000 */
.L_x_11:
[----:B------:R-:W-:-:S14]  /*0a70*/  DSETP.NAN.AND P1, PT, R8, R8, PT ;  /* 0x000000080800722a */ /* 0x000fdc0003f28000 */
[----:B------:R-:W-:Y:S05]  /*0a80*/  @P1 BRA `(.L_x_13) ;  /* 0x0000000000441947 */ /* 0x000fea0003800000 */
[----:B------:R-:W-:-:S14]  /*0a90*/  DSETP.NAN.AND P1, PT, R6, R6, PT ;  /* 0x000000060600722a */ /* 0x000fdc0003f28000 */
[----:B------:R-:W-:Y:S05]  /*0aa0*/  @P1 BRA `(.L_x_14) ;  /* 0x0000000000301947 */ /* 0x000fea0003800000 */
[----:B------:R-:W-:Y:S01]  /*0ab0*/  ISETP.NE.AND P1, PT, R23, R24, PT ;  /* 0x000000181700720c */ /* 0x000fe20003f25270 */
[----:B------:R-:W-:Y:S01]  /*0ac0*/  IMAD.MOV.U32 R17, RZ, RZ, -0x80000 ;  /* 0xfff80000ff117424 */ /* 0x000fe200078e00ff */
[----:B------:R-:W-:-:S11]  /*0ad0*/  MOV R16, 0x0 ;  /* 0x0000000000107802 */ /* 0x000fd60000000f00 */
[----:B------:R-:W-:Y:S05]  /*0ae0*/  @!P1 BRA `(.L_x_12) ;  /* 0x0000000000349947 */ /* 0x000fea0003800000 */
[----:B------:R-:W-:Y:S02]  /*0af0*/  ISETP.NE.AND P1, PT, R23, 0x7ff00000, PT ;  /* 0x7ff000001700780c */ /* 0x000fe40003f25270 */
[----:B------:R-:W-:Y:S02]  /*0b00*/  LOP3.LUT R17, R9, 0x80000000, R7, 0x48, !PT ;  /* 0x8000000009117812 */ /* 0x000fe400078e4807 */
[----:B------:R-:W-:-:S13]  /*0b10*/  ISETP.EQ.OR P1, PT, R24, RZ, !P1 ;  /* 0x000000ff1800720c */ /* 0x000fda0004f22670 */
[----:B------:R-:W-:Y:S01]  /*0b20*/  @P1 LOP3.LUT R2, R17, 0x7ff00000, RZ, 0xfc, !PT ;  /* 0x7ff0000011021812 */ /* 0x000fe200078efcff */
[----:B------:R-:W-:Y:S02]  /*0b30*/  @!P1 IMAD.MOV.U32 R16, RZ, RZ, RZ ;  /* 0x000000ffff109224 */ /* 0x000fe400078e00ff */
[----:B------:R-:W-:Y:S02]  /*0b40*/  @P1 IMAD.MOV.U32 R16, RZ, RZ, RZ ;  /* 0x000000ffff101224 */ /* 0x000fe400078e00ff */
[----:B------:R-:W-:Y:S01]  /*0b50*/  @P1 IMAD.MOV.U32 R17, RZ, RZ, R2 ;  /* 0x000000ffff111224 */ /* 0x000fe200078e0002 */
[----:B------:R-:W-:Y:S06]  /*0b60*/  BRA `(.L_x_12) ;  /* 0x0000000000147947 */ /* 0x000fec0003800000 */
.L_x_14:
[----:B------:R-:W-:Y:S01]  /*0b70*/  LOP3.LUT R17, R7, 0x80000, RZ, 0xfc, !PT ;  /* 0x0008000007117812 */ /* 0x000fe200078efcff */
[----:B------:R-:W-:Y:S01]  /*0b80*/  IMAD.MOV.U32 R16, RZ, RZ, R6 ;  /* 0x000000ffff107224 */ /* 0x000fe200078e0006 */
[----:B------:R-:W-:Y:S06]  /*0b90*/  BRA `(.L_x_12) ;  /* 0x0000000000087947 */ /* 0x000fec0003800000 */
.L_x_13:
[----:B------:R-:W-:Y:S01]  /*0ba0*/  LOP3.LUT R17, R9, 0x80000, RZ, 0xfc, !PT ;  /* 0x0008000009117812 */ /* 0x000fe200078efcff */
[----:B------:R-:W-:-:S07]  /*0bb0*/  IMAD.MOV.U32 R16, RZ, RZ, R8 ;  /* 0x000000ffff107224 */ /* 0x000fce00078e0008 */
.L_x_12:
[----:B------:R-:W-:Y:S05]  /*0bc0*/  BSYNC.RECONVERGENT B3 ;  /* 0x0000000000037941 */ /* 0x000fea0003800200 */
.L_x_10:
[----:B------:R-:W-:Y:S02]  /*0bd0*/  IMAD.MOV.U32 R23, RZ, RZ, 0x0 ;  /* 0x00000000ff177424 */ /* 0x000fe400078e00ff */
[----:B------:R-:W-:Y:S02]  /*0be0*/  IMAD.MOV.U32 R2, RZ, RZ, R16 ;  /* 0x000000ffff027224 */ /* 0x000fe400078e0010 */
[----:B------:R-:W-:Y:S01]  /*0bf0*/  IMAD.MOV.U32 R3, RZ, RZ, R17 ;  /* 0x000000ffff037224 */ /* 0x000fe200078e0011 */
[----:B------:R-:W-:Y:S06]  /*0c00*/  RET.REL.NODEC R22 `(_Z20operation_left_loweriiPdiS_ib) ;  /* 0xfffffff016fc7950 */ /* 0x000fec0003c3ffff */
.L_x_15:
[----:B------:R-:W-:-:S00]  /*0c10*/  BRA `(.L_x_15) ;  /* 0xfffffffc00fc7947 */ /* 0x000fc0000383ffff */
[----:B------:R-:W-:-:S00]  /*0c20*/  NOP ;  /* 0x0000000000007918 */ /* 0x000fc00000000000 */
        /* <DEDUP_REMOVED lines=13> */
.L_x_43:


//--------------------- .text._Z20operation_left_upperiiPdiS_ib --------------------------
	.section	.text._Z20operation_left_upperiiPdiS_ib,"ax",@progbits
	.align	128
        .global         _Z20operation_left_upperiiPdiS_ib
        .type           _Z20operation_left_upperiiPdiS_ib,@function
        .size           _Z20operation_left_upperiiPdiS_ib,(.L_x_44 - _Z20operation_left_upperiiPdiS_ib)
        .other          _Z20operation_left_upperiiPdiS_ib,@"STO_CUDA_ENTRY STV_DEFAULT"
_Z20operation_left_upperiiPdiS_ib:
.text._Z20operation_left_upperiiPdiS_ib:
        /* <DEDUP_REMOVED lines=8> */
[----:B------:R-:W3:Y:S01]  /*0080*/  LDCU.64 UR16, c[0x0][0x358] ;  /* 0x00006b00ff1077ac */ /* 0x000ee20008000a00 */
[----:B------:R-:W4:Y:S01]  /*0090*/  LDCU UR14, c[0x0][0x370] ;  /* 0x00006e00ff0e77ac */ /* 0x000f220008000800 */
[----:B-1----:R-:W-:-:S06]  /*00a0*/  UPRMT UR4, UR4, 0x8880, URZ ;  /* 0x0000888004047896 */ /* 0x002fcc00080000ff */
[----:B------:R-:W-:Y:S01]  /*00b0*/  ISETP.NE.AND P0, PT, RZ, UR4, PT ;  /* 0x00000004ff007c0c */ /* 0x000fe2000bf05270 */
[----:B------:R-:W-:-:S03]  /*00c0*/  UMOV UR4, UR5 ;  /* 0x0000000500047c82 */ /* 0x000fc60008000000 */
[----:B0-234-:R-:W-:-:S13]  /*00d0*/  ISETP.EQ.AND P0, PT, R10, RZ, P0 ;  /* 0x000000ff0a00720c */ /* 0x01dfda0000702270 */
.L_x_24:
[----:B0-----:R-:W0:Y:S02]  /*00e0*/  LDCU UR5, c[0x0][0x380] ;  /* 0x00007000ff0577ac */ /* 0x001e240008000800 */
[----:B0-----:R-:W-:-:S09]  /*00f0*/  UISETP.GE.AND UP0, UPT, UR5, 0x1, UPT ;  /* 0x000000010500788c */ /* 0x001fd2000bf06270 */
[----:B------:R-:W-:Y:S05]  /*0100*/  BRA.U !UP0, `(.L_x_16) ;  /* 0x00000005082c7547 */ /* 0x000fea000b800000 */
[----:B------:R-:W0:Y:S01]  /*0110*/  LDCU UR6, c[0x0][0x3a0] ;  /* 0x00007400ff0677ac */ /* 0x000e220008000800 */
[----:B------:R-:W1:Y:S01]  /*0120*/  LDCU UR5, c[0x0][0x380] ;  /* 0x00007000ff0577ac */ /* 0x000e620008000800 */
[----:B0-----:R-:W-:-:S04]  /*0130*/  UIMAD UR12, UR4, UR6, URZ ;  /* 0x00000006040c72a4 */ /* 0x001fc8000f8e02ff */
[----:B------:R-:W-:Y:S02]  /*0140*/  USHF.R.S32.HI UR15, URZ, 0x1f, UR12 ;  /* 0x0000001fff0f7899 */ /* 0x000fe4000801140c */
[----:B-1----:R-:W-:-:S10]  /*0150*/  VIADD R0, R10, UR12 ;  /* 0x0000000c0a007c36 */ /* 0x002fd40008000000 */
.L_x_23:
[----:B0-----:R-:W0:Y:S01]  /*0160*/  LDCU.64 UR8, c[0x0][0x398] ;  /* 0x00007300ff0877ac */ /* 0x001e220008000a00 */
[----:B------:R-:W-:Y:S01]  /*0170*/  BSSY.RECONVERGENT B0, `(.L_x_17) ;  /* 0x0000028000007945 */ /* 0x000fe20003800200 */
[----:B------:R-:W-:Y:S02]  /*0180*/  USHF.R.S32.HI UR18, URZ, 0x1f, UR5 ;  /* 0x0000001fff127899 */ /* 0x000fe40008011405 */
[----:B------:R-:W-:-:S04]  /*0190*/  UIADD3 UR6, UP0, UPT, UR12, UR5, URZ ;  /* 0x000000050c067290 */ /* 0x000fc8000ff1e0ff */
[----:B------:R-:W-:Y:S02]  /*01a0*/  UIADD3.X UR7, UPT, UPT, UR15, UR18, URZ, UP0, !UPT ;  /* 0x000000120f077290 */ /* 0x000fe400087fe4ff */
[----:B0-----:R-:W-:-:S04]  /*01b0*/  ULEA UR8, UP0, UR6, UR8, 0x3 ;  /* 0x0000000806087291 */ /* 0x001fc8000f8018ff */
[----:B------:R-:W-:Y:S02]  /*01c0*/  ULEA.HI.X UR7, UR6, UR9, UR7, 0x3, UP0 ;  /* 0x0000000906077291 */ /* 0x000fe400080f1c07 */
[----:B------:R-:W-:Y:S01]  /*01d0*/  UIADD3 UR9, UPT, UPT, UR5, -0x1, URZ ;  /* 0xffffffff05097890 */ /* 0x000fe2000fffe0ff */
[----:B------:R-:W-:-:S03]  /*01e0*/  IMAD.U32 R4, RZ, RZ, UR8 ;  /* 0x00000008ff047e24 */ /* 0x000fc6000f8e00ff */
[----:B------:R-:W-:Y:S01]  /*01f0*/  IMAD.U32 R5, RZ, RZ, UR7 ;  /* 0x00000007ff057e24 */ /* 0x000fe2000f8e00ff */
[----:B------:R-:W-:Y:S07]  /*0200*/  @!P0 BRA `(.L_x_18) ;  /* 0x0000000000788947 */ /* 0x000fee0003800000 */
[----:B------:R-:W2:Y:S02]  /*0210*/  LDG.E.64 R8, desc[UR16][R4.64+-0x8] ;  /* 0xfffff81004087981 */ /* 0x000ea4000c1e1b00 */
[----:B--2---:R-:W-:-:S14]  /*0220*/  DSETP.NEU.AND P1, PT, R8, RZ, PT ;  /* 0x000000ff0800722a */ /* 0x004fdc0003f2d000 */
[----:B------:R-:W-:Y:S05]  /*0230*/  @!P1 BRA `(.L_x_18) ;  /* 0x00000000006c9947 */ /* 0x000fea0003800000 */
[----:B------:R-:W0:Y:S01]  /*0240*/  LDCU UR6, c[0x0][0x390] ;  /* 0x00007200ff0677ac */ /* 0x000e220008000800 */
[----:B------:R-:W1:Y:S01]  /*0250*/  LDCU.64 UR10, c[0x0][0x388] ;  /* 0x00007100ff0a77ac */ /* 0x000e620008000a00 */
[----:B0-----:R-:W-:-:S04]  /*0260*/  UIMAD UR6, UR9, UR6, URZ ;  /* 0x00000006090672a4 */ /* 0x001fc8000f8e02ff */
[----:B------:R-:W-:-:S04]  /*0270*/  UIADD3 UR7, UP0, UPT, UR6, UR5, URZ ;  /* 0x0000000506077290 */ /* 0x000fc8000ff1e0ff */
[----:B------:R-:W-:Y:S02]  /*0280*/  ULEA.HI.X.SX32 UR8, UR6, UR18, 0x1, UP0 ;  /* 0x0000001206087291 */ /* 0x000fe400080f0eff */
[----:B-1----:R-:W-:-:S04]  /*0290*/  ULEA UR6, UP0, UR7, UR10, 0x3 ;  /* 0x0000000a07067291 */ /* 0x002fc8000f8018ff */
[----:B------:R-:W-:Y:S02]  /*02a0*/  ULEA.HI.X UR7, UR7, UR11, UR8, 0x3, UP0 ;  /* 0x0000000b07077291 */ /* 0x000fe400080f1c08 */
[----:B------:R-:W-:-:S04]  /*02b0*/  IMAD.U32 R6, RZ, RZ, UR6 ;  /* 0x00000006ff067e24 */ /* 0x000fc8000f8e00ff */
[----:B------:R-:W-:-:S06]  /*02c0*/  IMAD.U32 R7, RZ, RZ, UR7 ;  /* 0x00000007ff077e24 */ /* 0x000fcc000f8e00ff */
[----:B------:R-:W2:Y:S01]  /*02d0*/  LDG.E.64 R6, desc[UR16][R6.64+-0x8] ;  /* 0xfffff81006067981 */ /* 0x000ea2000c1e1b00 */
[----:B------:R-:W-:Y:S01]  /*02e0*/  IMAD.MOV.U32 R2, RZ, RZ, 0x1 ;  /* 0x00000001ff027424 */ /* 0x000fe200078e00ff */
[----:B------:R-:W-:Y:S01]  /*02f0*/  FSETP.GEU.AND P2, PT, |R9|, 6.5827683646048100446e-37, PT ;  /* 0x036000000900780b */ /* 0x000fe20003f4e200 */
[----:B--2---:R-:W0:Y:S04]  /*0300*/  MUFU.RCP64H R3, R7 ;  /* 0x0000000700037308 */ /* 0x004e280000001800 */
        /* <DEDUP_REMOVED lines=12> */
[----:B------:R-:W-:Y:S05]  /*03d0*/  CALL.REL.NOINC `($__internal_1_$__cuda_sm20_div_rn_f64_full) ;  /* 0x00000000008c7944 */ /* 0x000fea0003c00000 */
.L_x_19:
[----:B------:R0:W-:Y:S02]  /*03e0*/  STG.E.64 desc[UR16][R4.64+-0x8], R2 ;  /* 0xfffff80204007986 */ /* 0x0001e4000c101b10 */
.L_x_18:
[----:B------:R-:W-:Y:S05]  /*03f0*/  BSYNC.RECONVERGENT B0 ;  /* 0x0000000000007941 */ /* 0x000fea0003800200 */
.L_x_17:
[----:B------:R-:W-:Y:S01]  /*0400*/  BAR.SYNC.DEFER_BLOCKING 0x0 ;  /* 0x0000000000007b1d */ /* 0x000fe20000010000 */
[----:B------:R-:W-:-:S05]  /*0410*/  ISETP.GE.AND P1, PT, R10, UR9, PT ;  /* 0x000000090a007c0c */ /* 0x000fca000bf26270 */
[----:B------:R-:W-:Y:S08]  /*0420*/  BSSY.RECONVERGENT B0, `(.L_x_20) ;  /* 0x0000015000007945 */ /* 0x000ff00003800200 */
[----:B------:R-:W-:Y:S05]  /*0430*/  @P1 BRA `(.L_x_21) ;  /* 0x00000000004c1947 */ /* 0x000fea0003800000 */
[----:B------:R-:W1:Y:S01]  /*0440*/  LDC R11, c[0x0][0x390] ;  /* 0x0000e400ff0b7b82 */ /* 0x000e620000000800 */
[----:B------:R-:W-:Y:S02]  /*0450*/  IMAD.MOV.U32 R15, RZ, RZ, R0 ;  /* 0x000000ffff0f7224 */ /* 0x000fe400078e0000 */
[--C-:B------:R-:W-:Y:S02]  /*0460*/  IMAD.MOV.U32 R14, RZ, RZ, R10.reuse ;  /* 0x000000ffff0e7224 */ /* 0x100fe400078e000a */
[----:B-1----:R-:W-:-:S07]  /*0470*/  IMAD R11, R11, UR9, R10 ;  /* 0x000000090b0b7c24 */ /* 0x002fce000f8e020a */
.L_x_22:
[----:B------:R-:W2:Y:S02]  /*0480*/  LDG.E.64 R12, desc[UR16][R4.64+-0x8] ;  /* 0xfffff810040c7981 */ /* 0x000ea4000c1e1b00 */
[----:B--2---:R-:W-:-:S14]  /*0490*/  DSETP.NEU.AND P1, PT, R12, RZ, PT ;  /* 0x000000ff0c00722a */ /* 0x004fdc0003f2d000 */
[----:B0-----:R-:W0:Y:S08]  /*04a0*/  @P1 LDC.64 R2, c[0x0][0x388] ;  /* 0x0000e200ff021b82 */ /* 0x001e300000000a00 */
[----:B------:R-:W1:Y:S01]  /*04b0*/  @P1 LDC.64 R6, c[0x0][0x398] ;  /* 0x0000e600ff061b82 */ /* 0x000e620000000a00 */
[----:B0-----:R-:W-:-:S06]  /*04c0*/  @P1 IMAD.WIDE R2, R11, 0x8, R2 ;  /* 0x000000080b021825 */ /* 0x001fcc00078e0202 */
[----:B------:R-:W2:Y:S01]  /*04d0*/  @P1 LDG.E.64 R2, desc[UR16][R2.64] ;  /* 0x0000001002021981 */ /* 0x000ea2000c1e1b00 */
[----:B-1----:R-:W-:-:S05]  /*04e0*/  @P1 IMAD.WIDE R6, R15, 0x8, R6 ;  /* 0x000000080f061825 */ /* 0x002fca00078e0206 */
[----:B------:R-:W2:Y:S01]  /*04f0*/  @P1 LDG.E.64 R8, desc[UR16][R6.64] ;  /* 0x0000001006081981 */ /* 0x000ea2000c1e1b00 */
[----:B------:R-:W-:Y:S02]  /*0500*/  VIADD R14, R14, UR13 ;  /* 0x0000000d0e0e7c36 */ /* 0x000fe40008000000 */
[----:B------:R-:W-:Y:S02]  /*0510*/  VIADD R11, R11, UR13 ;  /* 0x0000000d0b0b7c36 */ /* 0x000fe40008000000 */
[----:B------:R-:W-:Y:S01]  /*0520*/  VIADD R15, R15, UR13 ;  /* 0x0000000d0f0f7c36 */ /* 0x000fe20008000000 */
[----:B--2---:R-:W-:-:S07]  /*0530*/  @P1 DFMA R8, -R12, R2, R8 ;  /* 0x000000020c08122b */ /* 0x004fce0000000108 */
[----:B------:R1:W-:Y:S01]  /*0540*/  @P1 STG.E.64 desc[UR16][R6.64], R8 ;  /* 0x0000000806001986 */ /* 0x0003e2000c101b10 */
[----:B------:R-:W-:-:S13]  /*0550*/  ISETP.GE.AND P1, PT, R14, UR9, PT ;  /* 0x000000090e007c0c */ /* 0x000fda000bf26270 */
[----:B-1----:R-:W-:Y:S05]  /*0560*/  @!P1 BRA `(.L_x_22) ;  /* 0xfffffffc00c49947 */ /* 0x002fea000383ffff */
.L_x_21:
[----:B------:R-:W-:Y:S05]  /*0570*/  BSYNC.RECONVERGENT B0 ;  /* 0x0000000000007941 */ /* 0x000fea0003800200 */
.L_x_20:
[----:B------:R-:W-:Y:S01]  /*0580*/  BAR.SYNC.DEFER_BLOCKING 0x0 ;  /* 0x0000000000007b1d */ /* 0x000fe20000010000 */
[----:B------:R-:W-:-:S05]  /*0590*/  UISETP.GT.AND UP0, UPT, UR5, 0x1, UPT ;  /* 0x000000010500788c */ /* 0x000fca000bf04270 */
[----:B------:R-:W-:-:S04]  /*05a0*/  UMOV UR5, UR9 ;  /* 0x0000000900057c82 */ /* 0x000fc80008000000 */
[----:B------:R-:W-:Y:S05]  /*05b0*/  BRA.U UP0, `(.L_x_23) ;  /* 0xfffffff900e87547 */ /* 0x000fea000b83ffff */
.L_x_16:
[----:B------:R-:W1:Y:S01]  /*05c0*/  LDCU UR5, c[0x0][0x384] ;  /* 0x00007080ff0577ac */ /* 0x000e620008000800 */
[----:B------:R-:W-:-:S04]  /*05d0*/  UIADD3 UR4, UPT, UPT, UR14, UR4, URZ ;  /* 0x000000040e047290 */ /* 0x000fc8000fffe0ff */
[----:B-1----:R-:W-:-:S09]  /*05e0*/  UISETP.GE.AND UP0, UPT, UR4, UR5, UPT ;  /* 0x000000050400728c */ /* 0x002fd2000bf06270 */
[----:B------:R-:W-:Y:S05]  /*05f0*/  BRA.U !UP0, `(.L_x_24) ;  /* 0xfffffff908b87547 */ /* 0x000fea000b83ffff */
[----:B------:R-:W-:Y:S05]  /*0600*/  EXIT ;  /* 0x000000000000794d */ /* 0x000fea0003800000 */
        .weak           $__internal_1_$__cuda_sm20_div_rn_f64_full
        .type           $__internal_1_$__cuda_sm20_div_rn_f64_full,@function
        .size           $__internal_1_$__cuda_sm20_div_rn_f64_full,(.L_x_44 - $__internal_1_$__cuda_sm20_div_rn_f64_full)
$__internal_1_$__cuda_sm20_div_rn_f64_full:
[C---:B------:R-:W-:Y:S01]  /*0610*/  FSETP.GEU.AND P1, PT, |R7|.reuse, 1.469367938527859385e-39, PT ;  /* 0x001000000700780b */ /* 0x040fe20003f2e200 */
[----:B------:R-:W-:Y:S01]  /*0620*/  IMAD.MOV.U32 R12, RZ, RZ, 0x1 ;  /* 0x00000001ff0c7424 */ /* 0x000fe200078e00ff */
[----:B------:R-:W-:Y:S01]  /*0630*/  LOP3.LUT R2, R7, 0x800fffff, RZ, 0xc0, !PT ;  /* 0x800fffff07027812 */ /* 0x000fe200078ec0ff */
[----:B------:R-:W-:Y:S01]  /*0640*/  IMAD.MOV.U32 R15, RZ, RZ, 0x1ca00000 ;  /* 0x1ca00000ff0f7424 */ /* 0x000fe200078e00ff */
[C---:B------:R-:W-:Y:S01]  /*0650*/  FSETP.GEU.AND P3, PT, |R9|.reuse, 1.469367938527859385e-39, PT ;  /* 0x001000000900780b */ /* 0x040fe20003f6e200 */
[----:B------:R-:W-:Y:S01]  /*0660*/  BSSY.RECONVERGENT B1, `(.L_x_25) ;  /* 0x0000053000017945 */ /* 0x000fe20003800200 */
[----:B------:R-:W-:Y:S01]  /*0670*/  LOP3.LUT R3, R2, 0x3ff00000, RZ, 0xfc, !PT ;  /* 0x3ff0000002037812 */ /* 0x000fe200078efcff */
[----:B------:R-:W-:Y:S01]  /*0680*/  IMAD.MOV.U32 R2, RZ, RZ, R6 ;  /* 0x000000ffff027224 */ /* 0x000fe200078e0006 */
[----:B------:R-:W-:Y:S02]  /*0690*/  LOP3.LUT R11, R9, 0x7ff00000, RZ, 0xc0, !PT ;  /* 0x7ff00000090b7812 */ /* 0x000fe400078ec0ff */
[----:B------:R-:W-:-:S03]  /*06a0*/  LOP3.LUT R20, R7, 0x7ff00000, RZ, 0xc0, !PT ;  /* 0x7ff0000007147812 */ /* 0x000fc600078ec0ff */
[----:B------:R-:W-:Y:S01]  /*06b0*/  @!P1 DMUL R2, R6, 8.98846567431157953865e+307 ;  /* 0x7fe0000006029828 */ /* 0x000fe20000000000 */
[----:B------:R-:W-:-:S03]  /*06c0*/  ISETP.GE.U32.AND P2, PT, R11, R20, PT ;  /* 0x000000140b00720c */ /* 0x000fc60003f46070 */
[----:B------:R-:W-:Y:S02]  /*06d0*/  @!P3 LOP3.LUT R18, R7, 0x7ff00000, RZ, 0xc0, !PT ;  /* 0x7ff000000712b812 */ /* 0x000fe400078ec0ff */
[----:B------:R-:W0:Y:S02]  /*06e0*/  MUFU.RCP64H R13, R3 ;  /* 0x00000003000d7308 */ /* 0x000e240000001800 */
[----:B------:R-:W-:-:S04]  /*06f0*/  @!P3 ISETP.GE.U32.AND P4, PT, R11, R18, PT ;  /* 0x000000120b00b20c */ /* 0x000fc80003f86070 */
[----:B------:R-:W-:-:S04]  /*0700*/  @!P3 SEL R19, R15, 0x63400000, !P4 ;  /* 0x634000000f13b807 */ /* 0x000fc80006000000 */
[----:B------:R-:W-:-:S04]  /*0710*/  @!P3 LOP3.LUT R22, R19, 0x80000000, R9, 0xf8, !PT ;  /* 0x800000001316b812 */ /* 0x000fc800078ef809 */
[----:B------:R-:W-:Y:S01]  /*0720*/  @!P3 LOP3.LUT R23, R22, 0x100000, RZ, 0xfc, !PT ;  /* 0x001000001617b812 */ /* 0x000fe200078efcff */
[----:B------:R-:W-:Y:S01]  /*0730*/  @!P3 IMAD.MOV.U32 R22, RZ, RZ, RZ ;  /* 0x000000ffff16b224 */ /* 0x000fe200078e00ff */
[----:B0-----:R-:W-:-:S08]  /*0740*/  DFMA R16, R12, -R2, 1 ;  /* 0x3ff000000c10742b */ /* 0x001fd00000000802 */
[----:B------:R-:W-:-:S08]  /*0750*/  DFMA R16, R16, R16, R16 ;  /* 0x000000101010722b */ /* 0x000fd00000000010 */
[----:B------:R-:W-:Y:S01]  /*0760*/  DFMA R16, R12, R16, R12 ;  /* 0x000000100c10722b */ /* 0x000fe2000000000c */
[----:B------:R-:W-:Y:S01]  /*0770*/  SEL R13, R15, 0x63400000, !P2 ;  /* 0x634000000f0d7807 */ /* 0x000fe20005000000 */
[----:B------:R-:W-:-:S03]  /*0780*/  IMAD.MOV.U32 R12, RZ, RZ, R8 ;  /* 0x000000ffff0c7224 */ /* 0x000fc600078e0008 */
[----:B------:R-:W-:-:S03]  /*0790*/  LOP3.LUT R13, R13, 0x800fffff, R9, 0xf8, !PT ;  /* 0x800fffff0d0d7812 */ /* 0x000fc600078ef809 */
[----:B------:R-:W-:-:S03]  /*07a0*/  DFMA R18, R16, -R2, 1 ;  /* 0x3ff000001012742b */ /* 0x000fc60000000802 */
[----:B------:R-:W-:Y:S01]  /*07b0*/  @!P3 DFMA R12, R12, 2, -R22 ;  /* 0x400000000c0cb82b */ /* 0x000fe20000000816 */
[----:B------:R-:W-:-:S04]  /*07c0*/  IMAD.MOV.U32 R22, RZ, RZ, R11 ;  /* 0x000000ffff167224 */ /* 0x000fc800078e000b */
[----:B------:R-:W-:Y:S01]  /*07d0*/  DFMA R16, R16, R18, R16 ;  /* 0x000000121010722b */ /* 0x000fe20000000010 */
[----:B------:R-:W-:Y:S01]  /*07e0*/  IMAD.MOV.U32 R23, RZ, RZ, R20 ;  /* 0x000000ffff177224 */ /* 0x000fe200078e0014 */
[----:B------:R-:W-:-:S03]  /*07f0*/  @!P1 LOP3.LUT R23, R3, 0x7ff00000, RZ, 0xc0, !PT ;  /* 0x7ff0000003179812 */ /* 0x000fc600078ec0ff */
[----:B------:R-:W-:Y:S02]  /*0800*/  @!P3 LOP3.LUT R22, R13, 0x7ff00000, RZ, 0xc0, !PT ;  /* 0x7ff000000d16b812 */ /* 0x000fe400078ec0ff */
[----:B------:R-:W-:Y:S01]  /*0810*/  VIADD R25, R23, 0xffffffff ;  /* 0xffffffff17197836 */ /* 0x000fe20000000000 */
[----:B------:R-:W-:Y:S02]  /*0820*/  DMUL R18, R16, R12 ;  /* 0x0000000c10127228 */ /* 0x000fe40000000000 */
[----:B------:R-:W-:-:S05]  /*0830*/  VIADD R24, R22, 0xffffffff ;  /* 0xffffffff16187836 */ /* 0x000fca0000000000 */
[----:B------:R-:W-:Y:S01]  /*0840*/  ISETP.GT.U32.AND P1, PT, R24, 0x7feffffe, PT ;  /* 0x7feffffe1800780c */ /* 0x000fe20003f24070 */
[----:B------:R-:W-:-:S03]  /*0850*/  DFMA R20, R18, -R2, R12 ;  /* 0x800000021214722b */ /* 0x000fc6000000000c */
[----:B------:R-:W-:-:S05]  /*0860*/  ISETP.GT.U32.OR P1, PT, R25, 0x7feffffe, P1 ;  /* 0x7feffffe1900780c */ /* 0x000fca0000f24470 */
[----:B------:R-:W-:-:S08]  /*0870*/  DFMA R16, R16, R20, R18 ;  /* 0x000000141010722b */ /* 0x000fd00000000012 */
[----:B------:R-:W-:Y:S05]  /*0880*/  @P1 BRA `(.L_x_26) ;  /* 0x00000000006c1947 */ /* 0x000fea0003800000 */
[----:B------:R-:W-:-:S04]  /*0890*/  LOP3.LUT R18, R7, 0x7ff00000, RZ, 0xc0, !PT ;  /* 0x7ff0000007127812 */ /* 0x000fc800078ec0ff */
[CC--:B------:R-:W-:Y:S02]  /*08a0*/  VIADDMNMX R8, R11.reuse, -R18.reuse, 0xb9600000, !PT ;  /* 0xb96000000b087446 */ /* 0x0c0fe40007800912 */
[----:B------:R-:W-:Y:S02]  /*08b0*/  ISETP.GE.U32.AND P1, PT, R11, R18, PT ;  /* 0x000000120b00720c */ /* 0x000fe40003f26070 */
[----:B------:R-:W-:Y:S02]  /*08c0*/  VIMNMX R8, PT, PT, R8, 0x46a00000, PT ;  /* 0x46a0000008087848 */ /* 0x000fe40003fe0100 */
[----:B------:R-:W-:-:S05]  /*08d0*/  SEL R11, R15, 0x63400000, !P1 ;  /* 0x634000000f0b7807 */ /* 0x000fca0004800000 */
[----:B------:R-:W-:Y:S02]  /*08e0*/  IMAD.IADD R11, R8, 0x1, -R11 ;  /* 0x00000001080b7824 */ /* 0x000fe400078e0a0b */
[----:B------:R-:W-:Y:S02]  /*08f0*/  IMAD.MOV.U32 R8, RZ, RZ, RZ ;  /* 0x000000ffff087224 */ /* 0x000fe400078e00ff */
        /* <DEDUP_REMOVED lines=10> */
[----:B------:R-:W-:Y:S01]  /*09a0*/  IMAD.MOV R3, RZ, RZ, -R11 ;  /* 0x000000ffff037224 */ /* 0x000fe200078e0a0b */
[----:B------:R-:W-:Y:S01]  /*09b0*/  DMUL.RP R8, R16, R8 ;  /* 0x0000000810087228 */ /* 0x000fe20000008000 */
[----:B------:R-:W-:-:S06]  /*09c0*/  IMAD.MOV.U32 R2, RZ, RZ, RZ ;  /* 0x000000ffff027224 */ /* 0x000fcc00078e00ff */
[----:B------:R-:W-:-:S03]  /*09d0*/  DFMA R2, R18, -R2, R16 ;  /* 0x800000021202722b */ /* 0x000fc60000000010 */
[----:B------:R-:W-:-:S03]  /*09e0*/  LOP3.LUT R7, R9, R7, RZ, 0x3c, !PT ;  /* 0x0000000709077212 */ /* 0x000fc600078e3cff */
[----:B------:R-:W-:-:S04]  /*09f0*/  IADD3 R2, PT, PT, -R11, -0x43300000, RZ ;  /* 0xbcd000000b027810 */ /* 0x000fc80007ffe1ff */
[----:B------:R-:W-:-:S04]  /*0a00*/  FSETP.NEU.AND P1, PT, |R3|, R2, PT ;  /* 0x000000020300720b */ /* 0x000fc80003f2d200 */
[----:B------:R-:W-:Y:S02]  /*0a10*/  FSEL R18, R8, R18, !P1 ;  /* 0x0000001208127208 */ /* 0x000fe40004800000 */
[----:B------:R-:W-:Y:S01]  /*0a20*/  FSEL R19, R7, R19, !P1 ;  /* 0x0000001307137208 */ /* 0x000fe20004800000 */
[----:B------:R-:W-:Y:S06]  /*0a30*/  BRA `(.L_x_27) ;  /* 0x0000000000547947 */ /* 0x000fec0003800000 */
.L_x_26:
[----:B------:R-:W-:-:S14]  /*0a40*/  DSETP.NAN.AND P1, PT, R8, R8, PT ;  /* 0x000000080800722a */ /* 0x000fdc0003f28000 */
[----:B------:R-:W-:Y:S05]  /*0a50*/  @P1 BRA `(.L_x_28) ;  /* 0x0000000000441947 */ /* 0x000fea0003800000 */
[----:B------:R-:W-:-:S14]  /*0a60*/  DSETP.NAN.AND P1, PT, R6, R6, PT ;  /* 0x000000060600722a */ /* 0x000fdc0003f28000 */
[----:B------:R-:W-:Y:S05]  /*0a70*/  @P1 BRA `(.L_x_29) ;  /* 0x0000000000301947 */ /* 0x000fea0003800000 */
[----:B------:R-:W-:Y:S01]  /*0a80*/  ISETP.NE.AND P1, PT, R22, R23, PT ;  /* 0x000000171600720c */ /* 0x000fe20003f25270 */
[----:B------:R-:W-:Y:S02]  /*0a90*/  IMAD.MOV.U32 R18, RZ, RZ, 0x0 ;  /* 0x00000000ff127424 */ /* 0x000fe400078e00ff */
[----:B------:R-:W-:-:S10]  /*0aa0*/  IMAD.MOV.U32 R19, RZ, RZ, -0x80000 ;  /* 0xfff80000ff137424 */ /* 0x000fd400078e00ff */
        /* <DEDUP_REMOVED lines=9> */
.L_x_29:
[----:B------:R-:W-:Y:S01]  /*0b40*/  LOP3.LUT R19, R7, 0x80000, RZ, 0xfc, !PT ;  /* 0x0008000007137812 */ /* 0x000fe200078efcff */
[----:B------:R-:W-:Y:S01]  /*0b50*/  IMAD.MOV.U32 R18, RZ, RZ, R6 ;  /* 0x000000ffff127224 */ /* 0x000fe200078e0006 */
[----:B------:R-:W-:Y:S06]  /*0b60*/  BRA `(.L_x_27) ;  /* 0x0000000000087947 */ /* 0x000fec0003800000 */
.L_x_28:
[----:B------:R-:W-:Y:S01]  /*0b70*/  LOP3.LUT R19, R9, 0x80000, RZ, 0xfc, !PT ;  /* 0x0008000009137812 */ /* 0x000fe200078efcff */
[----:B------:R-:W-:-:S07]  /*0b80*/  IMAD.MOV.U32 R18, RZ, RZ, R8 ;  /* 0x000000ffff127224 */ /* 0x000fce00078e0008 */
.L_x_27:
[----:B------:R-:W-:Y:S05]  /*0b90*/  BSYNC.RECONVERGENT B1 ;  /* 0x0000000000017941 */ /* 0x000fea0003800200 */
.L_x_25:
[----:B------:R-:W-:Y:S02]  /*0ba0*/  IMAD.MOV.U32 R15, RZ, RZ, 0x0 ;  /* 0x00000000ff0f7424 */ /* 0x000fe400078e00ff */
[----:B------:R-:W-:Y:S02]  /*0bb0*/  IMAD.MOV.U32 R2, RZ, RZ, R18 ;  /* 0x000000ffff027224 */ /* 0x000fe400078e0012 */
[----:B------:R-:W-:Y:S01]  /*0bc0*/  IMAD.MOV.U32 R3, RZ, RZ, R19 ;  /* 0x000000ffff037224 */ /* 0x000fe200078e0013 */
[----:B------:R-:W-:Y:S06]  /*0bd0*/  RET.REL.NODEC R14 `(_Z20operation_left_upperiiPdiS_ib) ;  /* 0xfffffff40e087950 */ /* 0x000fec0003c3ffff */
.L_x_30:
        /* <DEDUP_REMOVED lines=10> */
.L_x_44:


//--------------------- .text._Z4swapiPdiiiPii    --------------------------
	.section	.text._Z4swapiPdiiiPii,"ax",@progbits
	.align	128
        .global         _Z4swapiPdiiiPii
        .type           _Z4swapiPdiiiPii,@function
        .size           _Z4swapiPdiiiPii,(.L_x_47 - _Z4swapiPdiiiPii)
        .other          _Z4swapiPdiiiPii,@"STO_CUDA_ENTRY STV_DEFAULT"
_Z4swapiPdiiiPii:
.text._Z4swapiPdiiiPii:
[----:B------:R-:W-:Y:S08]  /*0000*/  LDC R1, c[0x0][0x37c] ;  /* 0x0000df00ff017b82 */ /* 0x000ff00000000800 */
[----:B------:R-:W0:Y:S02]  /*0010*/  S2UR UR4, SR_CTAID.X ;  /* 0x00000000000479c3 */ /* 0x000e240000002500 */
[----:B0-----:R-:W-:-:S13]  /*0020*/  ISETP.NE.AND P0, PT, RZ, UR4, PT ;  /* 0x00000004ff007c0c */ /* 0x001fda000bf05270 */
[----:B------:R-:W-:Y:S05]  /*0030*/  @P0 EXIT ;  /* 0x000000000000094d */ /* 0x000fea0003800000 */
[----:B------:R-:W0:Y:S01]  /*0040*/  LDCU UR5, c[0x0][0x3a8] ;  /* 0x00007500ff0577ac */ /* 0x000e220008000800 */
[----:B------:R-:W1:Y:S01]  /*0050*/  LDCU UR4, c[0x0][0x398] ;  /* 0x00007300ff0477ac */ /* 0x000e620008000800 */
[----:B------:R-:W2:Y:S01]  /*0060*/  LDCU.64 UR8, c[0x0][0x358] ;  /* 0x00006b00ff0877ac */ /* 0x000ea20008000a00 */
[----:B0-----:R-:W-:Y:S01]  /*0070*/  UISETP.GE.AND UP0, UPT, UR5, 0x1, UPT ;  /* 0x000000010500788c */ /* 0x001fe2000bf06270 */
[----:B-1----:R-:W-:-:S08]  /*0080*/  IMAD.U32 R0, RZ, RZ, UR4 ;  /* 0x00000004ff007e24 */ /* 0x002fd0000f8e00ff */
[----:B--2---:R-:W-:Y:S05]  /*0090*/  BRA.U !UP0, `(.L_x_31) ;  /* 0x0000000108b87547 */ /* 0x004fea000b800000 */
[----:B------:R-:W0:Y:S01]  /*00a0*/  LDC R0, c[0x0][0x394] ;  /* 0x0000e500ff007b82 */ /* 0x000e220000000800 */
[----:B------:R-:W0:Y:S02]  /*00b0*/  LDCU UR4, c[0x0][0x398] ;  /* 0x00007300ff0477ac */ /* 0x000e240008000800 */
[----:B0-----:R-:W-:-:S13]  /*00c0*/  ISETP.LE.AND P0, PT, R0, UR4, PT ;  /* 0x0000000400007c0c */ /* 0x001fda000bf03270 */
[----:B------:R-:W-:Y:S05]  /*00d0*/  @!P0 EXIT ;  /* 0x000000000000894d */ /* 0x000fea0003800000 */
[----:B------:R-:W0:Y:S01]  /*00e0*/  S2R R14, SR_TID.X ;  /* 0x00000000000e7919 */ /* 0x000e220000002100 */
[----:B------:R-:W-:Y:S01]  /*00f0*/  VIADD R0, R0, 0xffffffff ;  /* 0xffffffff00007836 */ /* 0x000fe20000000000 */
[----:B------:R-:W1:Y:S03]  /*0100*/  LDCU UR4, c[0x0][0x360] ;  /* 0x00006c00ff0477ac */ /* 0x000e660008000800 */
[----:B------:R-:W-:-:S07]  /*0110*/  IMAD.MOV.U32 R13, RZ, RZ, R0 ;  /* 0x000000ffff0d7224 */ /* 0x000fce00078e0000 */
.L_x_36:
[----:B--2---:R-:W2:Y:S02]  /*0120*/  LDC.64 R2, c[0x0][0x3a0] ;  /* 0x0000e800ff027b82 */ /* 0x004ea40000000a00 */
[----:B--2---:R-:W-:-:S05]  /*0130*/  IMAD.WIDE R2, R13, 0x4, R2 ;  /* 0x000000040d027825 */ /* 0x004fca00078e0202 */
[----:B------:R-:W2:Y:S02]  /*0140*/  LDG.E R16, desc[UR8][R2.64] ;  /* 0x0000000802107981 */ /* 0x000ea4000c1e1900 */
[----:B--2---:R-:W-:-:S05]  /*0150*/  VIADD R5, R16, 0xffffffff ;  /* 0xffffffff10057836 */ /* 0x004fca0000000000 */
[----:B------:R-:W-:-:S13]  /*0160*/  ISETP.NE.AND P0, PT, R5, R0, PT ;  /* 0x000000000500720c */ /* 0x000fda0003f05270 */
[----:B------:R-:W-:Y:S05]  /*0170*/  @!P0 BRA `(.L_x_32) ;  /* 0x0000000000648947 */ /* 0x000fea0003800000 */
[----:B------:R-:W0:Y:S01]  /*0180*/  LDCU UR5, c[0x0][0x380] ;  /* 0x00007000ff0577ac */ /* 0x000e220008000800 */
[----:B------:R-:W-:Y:S01]  /*0190*/  BSSY.RECONVERGENT B0, `(.L_x_33) ;  /* 0x0000016000007945 */ /* 0x000fe20003800200 */
[----:B------:R-:W2:Y:S01]  /*01a0*/  LDCU UR6, c[0x0][0x390] ;  /* 0x00007200ff0677ac */ /* 0x000ea20008000800 */
[----:B------:R-:W3:Y:S01]  /*01b0*/  LDCU.64 UR10, c[0x0][0x388] ;  /* 0x00007100ff0a77ac */ /* 0x000ee20008000a00 */
[----:B0-----:R-:W-:-:S13]  /*01c0*/  ISETP.GE.AND P0, PT, R14, UR5, PT ;  /* 0x000000050e007c0c */ /* 0x001fda000bf06270 */
[----:B--23--:R-:W-:Y:S05]  /*01d0*/  @P0 BRA `(.L_x_34) ;  /* 0x0000000000440947 */ /* 0x00cfea0003800000 */
[----:B------:R-:W0:Y:S01]  /*01e0*/  LDC.64 R2, c[0x0][0x388] ;  /* 0x0000e200ff027b82 */ /* 0x000e220000000a00 */
[----:B------:R-:W-:Y:S01]  /*01f0*/  SHF.R.S32.HI R18, RZ, 0x1f, R16 ;  /* 0x0000001fff127819 */ /* 0x000fe20000011410 */
[----:B------:R-:W-:-:S07]  /*0200*/  IMAD.MOV.U32 R12, RZ, RZ, R14 ;  /* 0x000000ffff0c7224 */ /* 0x000fce00078e000e */
.L_x_35:
[----:B--2---:R-:W-:-:S04]  /*0210*/  IMAD R5, R12, UR6, RZ ;  /* 0x000000060c057c24 */ /* 0x004fc8000f8e02ff */
[----:B------:R-:W-:Y:S01]  /*0220*/  IMAD.IADD R7, R5, 0x1, R0 ;  /* 0x0000000105077824 */ /* 0x000fe200078e0200 */
[----:B------:R-:W-:-:S04]  /*0230*/  IADD3 R6, P0, PT, R16, R5, RZ ;  /* 0x0000000510067210 */ /* 0x000fc80007f1e0ff */
[----:B------:R-:W-:Y:S02]  /*0240*/  LEA.HI.X.SX32 R9, R5, R18, 0x1, P0 ;  /* 0x0000001205097211 */ /* 0x000fe400000f0eff */
[----:B------:R-:W-:-:S04]  /*0250*/  LEA R4, P0, R6, UR10, 0x3 ;  /* 0x0000000a06047c11 */ /* 0x000fc8000f8018ff */
[----:B------:R-:W-:Y:S01]  /*0260*/  LEA.HI.X R5, R6, UR11, R9, 0x3, P0 ;  /* 0x0000000b06057c11 */ /* 0x000fe200080f1c09 */
[----:B0-----:R-:W-:-:S04]  /*0270*/  IMAD.WIDE R6, R7, 0x8, R2 ;  /* 0x0000000807067825 */ /* 0x001fc800078e0202 */
[----:B------:R-:W2:Y:S04]  /*0280*/  LDG.E.64 R10, desc[UR8][R4.64+-0x8] ;  /* 0xfffff808040a7981 */ /* 0x000ea8000c1e1b00 */
[----:B------:R-:W3:Y:S01]  /*0290*/  LDG.E.64 R8, desc[UR8][R6.64] ;  /* 0x0000000806087981 */ /* 0x000ee2000c1e1b00 */
[----:B-1----:R-:W-:-:S05]  /*02a0*/  VIADD R12, R12, UR4 ;  /* 0x000000040c0c7c36 */ /* 0x002fca0008000000 */
[----:B------:R-:W-:Y:S01]  /*02b0*/  ISETP.GE.AND P0, PT, R12, UR5, PT ;  /* 0x000000050c007c0c */ /* 0x000fe2000bf06270 */
[----:B--2---:R2:W-:Y:S04]  /*02c0*/  STG.E.64 desc[UR8][R6.64], R10 ;  /* 0x0000000a06007986 */ /* 0x0045e8000c101b08 */
[----:B---3--:R2:W-:Y:S08]  /*02d0*/  STG.E.64 desc[UR8][R4.64+-0x8], R8 ;  /* 0xfffff80804007986 */ /* 0x0085f0000c101b08 */
[----:B------:R-:W-:Y:S05]  /*02e0*/  @!P0 BRA `(.L_x_35) ;  /* 0xfffffffc00c88947 */ /* 0x000fea000383ffff */
.L_x_34:
[----:B-1----:R-:W-:Y:S05]  /*02f0*/  BSYNC.RECONVERGENT B0 ;  /* 0x0000000000007941 */ /* 0x002fea0003800200 */
.L_x_33:
[----:B------:R-:W-:Y:S06]  /*0300*/  BAR.SYNC.DEFER_BLOCKING 0x0 ;  /* 0x0000000000007b1d */ /* 0x000fec0000010000 */
.L_x_32:
[----:B------:R-:W3:Y:S01]  /*0310*/  LDCU UR5, c[0x0][0x398] ;  /* 0x00007300ff0577ac */ /* 0x000ee20008000800 */
[----:B------:R-:W4:Y:S01]  /*0320*/  LDC R2, c[0x0][0x3a8] ;  /* 0x0000ea00ff027b82 */ /* 0x000f220000000800 */
[----:B------:R-:W-:-:S05]  /*0330*/  VIADD R0, R0, 0x1 ;  /* 0x0000000100007836 */ /* 0x000fca0000000000 */
[----:B---3--:R-:W-:Y:S01]  /*0340*/  ISETP.NE.AND P0, PT, R0, UR5, PT ;  /* 0x0000000500007c0c */ /* 0x008fe2000bf05270 */
[----:B----4-:R-:W-:-:S12]  /*0350*/  IMAD.IADD R13, R13, 0x1, R2 ;  /* 0x000000010d0d7824 */ /* 0x010fd800078e0202 */
[----:B-1----:R-:W-:Y:S05]  /*0360*/  @!P0 EXIT ;  /* 0x000000000000894d */ /* 0x002fea0003800000 */
[----:B------:R-:W-:Y:S05]  /*0370*/  BRA `(.L_x_36) ;  /* 0xfffffffc00687947 */ /* 0x000fea000383ffff */
.L_x_31:
[----:B------:R-:W0:Y:S01]  /*0380*/  LDC R2, c[0x0][0x394] ;  /* 0x0000e500ff027b82 */ /* 0x000e220000000800 */
[----:B------:R-:W0:Y:S02]  /*0390*/  LDCU UR4, c[0x0][0x398] ;  /* 0x00007300ff0477ac */ /* 0x000e240008000800 */
[----:B0-----:R-:W-:-:S13]  /*03a0*/  ISETP.LE.AND P0, PT, R2, UR4, PT ;  /* 0x0000000402007c0c */ /* 0x001fda000bf03270 */
[----:B------:R-:W-:Y:S05]  /*03b0*/  @!P0 EXIT ;  /* 0x000000000000894d */ /* 0x000fea0003800000 */
[----:B------:R-:W0:Y:S01]  /*03c0*/  S2R R14, SR_TID.X ;  /* 0x00000000000e7919 */ /* 0x000e220000002100 */
[----:B------:R-:W-:Y:S01]  /*03d0*/  UIADD3 UR4, UPT, UPT, -UR4, 0x1, URZ ;  /* 0x0000000104047890 */ /* 0x000fe2000fffe1ff */
[----:B------:R-:W1:Y:S03]  /*03e0*/  LDCU UR6, c[0x0][0x360] ;  /* 0x00006c00ff0677ac */ /* 0x000e660008000800 */
[----:B------:R-:W-:-:S06]  /*03f0*/  UIMAD UR4, UR4, UR5, URZ ;  /* 0x00000005040472a4 */ /* 0x000fcc000f8e02ff */
[----:B------:R-:W-:-:S07]  /*0400*/  IMAD.U32 R11, RZ, RZ, UR4 ;  /* 0x00000004ff0b7e24 */ /* 0x000fce000f8e00ff */
.L_x_41:
[----:B------:R-:W2:Y:S02]  /*0410*/  LDC.64 R2, c[0x0][0x3a0] ;  /* 0x0000e800ff027b82 */ /* 0x000ea40000000a00 */
[----:B--2---:R-:W-:-:S05]  /*0420*/  IMAD.WIDE R2, R11, 0x4, R2 ;  /* 0x000000040b027825 */ /* 0x004fca00078e0202 */
[----:B------:R-:W2:Y:S02]  /*0430*/  LDG.E R12, desc[UR8][R2.64] ;  /* 0x00000008020c7981 */ /* 0x000ea4000c1e1900 */
[----:B--2---:R-:W-:-:S13]  /*0440*/  ISETP.NE.AND P0, PT, R12, R0, PT ;  /* 0x000000000c00720c */ /* 0x004fda0003f05270 */
[----:B------:R-:W-:Y:S05]  /*0450*/  @!P0 BRA `(.L_x_37) ;  /* 0x0000000000708947 */ /* 0x000fea0003800000 */
[----:B------:R-:W0:Y:S01]  /*0460*/  LDCU UR4, c[0x0][0x380] ;  /* 0x00007000ff0477ac */ /* 0x000e220008000800 */
[----:B------:R-:W-:Y:S01]  /*0470*/  BSSY.RECONVERGENT B0, `(.L_x_38) ;  /* 0x0000019000007945 */ /* 0x000fe20003800200 */
[----:B------:R-:W2:Y:S01]  /*0480*/  LDCU UR5, c[0x0][0x390] ;  /* 0x00007200ff0577ac */ /* 0x000ea20008000800 */
[----:B------:R-:W3:Y:S01]  /*0490*/  LDCU.64 UR10, c[0x0][0x388] ;  /* 0x00007100ff0a77ac */ /* 0x000ee20008000a00 */
[----:B0-----:R-:W-:-:S13]  /*04a0*/  ISETP.GE.AND P0, PT, R14, UR4, PT ;  /* 0x000000040e007c0c */ /* 0x001fda000bf06270 */
[----:B--23--:R-:W-:Y:S05]  /*04b0*/  @P0 BRA `(.L_x_39) ;  /* 0x0000000000500947 */ /* 0x00cfea0003800000 */
[----:B------:R-:W-:Y:S01]  /*04c0*/  SHF.R.S32.HI R13, RZ, 0x1f, R12 ;  /* 0x0000001fff0d7819 */ /* 0x000fe2000001140c */
[----:B------:R-:W-:Y:S01]  /*04d0*/  IMAD.MOV.U32 R10, RZ, RZ, R14 ;  /* 0x000000ffff0a7224 */ /* 0x000fe200078e000e */
[----:B------:R-:W-:-:S07]  /*04e0*/  SHF.R.S32.HI R15, RZ, 0x1f, R0 ;  /* 0x0000001fff0f7819 */ /* 0x000fce0000011400 */
.L_x_40:
[----:B0-----:R-:W-:-:S05]  /*04f0*/  IMAD R3, R10, UR5, RZ ;  /* 0x000000050a037c24 */ /* 0x001fca000f8e02ff */
[----:B------:R-:W-:Y:S02]  /*0500*/  SHF.R.S32.HI R2, RZ, 0x1f, R3 ;  /* 0x0000001fff027819 */ /* 0x000fe40000011403 */
[----:B------:R-:W-:Y:S02]  /*0510*/  IADD3 R5, P1, PT, R12, R3, RZ ;  /* 0x000000030c057210 */ /* 0x000fe40007f3e0ff */
[----:B------:R-:W-:-:S03]  /*0520*/  IADD3 R7, P0, PT, R3, R0, RZ ;  /* 0x0000000003077210 */ /* 0x000fc60007f1e0ff */
[--C-:B------:R-:W-:Y:S01]  /*0530*/  IMAD.X R6, R13, 0x1, R2.reuse, P1 ;  /* 0x000000010d067824 */ /* 0x100fe200008e0602 */
[----:B------:R-:W-:Y:S01]  /*0540*/  LEA R4, P1, R5, UR10, 0x3 ;  /* 0x0000000a05047c11 */ /* 0x000fe2000f8218ff */
[----:B------:R-:W-:Y:S01]  /*0550*/  IMAD.X R8, R15, 0x1, R2, P0 ;  /* 0x000000010f087824 */ /* 0x000fe200000e0602 */
[----:B------:R-:W-:Y:S02]  /*0560*/  LEA R2, P0, R7, UR10, 0x3 ;  /* 0x0000000a07027c11 */ /* 0x000fe4000f8018ff */
[----:B------:R-:W-:Y:S02]  /*0570*/  LEA.HI.X R5, R5, UR11, R6, 0x3, P1 ;  /* 0x0000000b05057c11 */ /* 0x000fe400088f1c06 */
[----:B------:R-:W-:-:S03]  /*0580*/  LEA.HI.X R3, R7, UR11, R8, 0x3, P0 ;  /* 0x0000000b07037c11 */ /* 0x000fc600080f1c08 */
[----:B------:R-:W2:Y:S04]  /*0590*/  LDG.E.64 R8, desc[UR8][R4.64+-0x8] ;  /* 0xfffff80804087981 */ /* 0x000ea8000c1e1b00 */
[----:B------:R-:W3:Y:S01]  /*05a0*/  LDG.E.64 R6, desc[UR8][R2.64+-0x8] ;  /* 0xfffff80802067981 */ /* 0x000ee2000c1e1b00 */
[----:B-1----:R-:W-:-:S05]  /*05b0*/  VIADD R10, R10, UR6 ;  /* 0x000000060a0a7c36 */ /* 0x002fca0008000000 */
[----:B------:R-:W-:Y:S01]  /*05c0*/  ISETP.GE.AND P0, PT, R10, UR4, PT ;  /* 0x000000040a007c0c */ /* 0x000fe2000bf06270 */
[----:B--2---:R0:W-:Y:S04]  /*05d0*/  STG.E.64 desc[UR8][R2.64+-0x8], R8 ;  /* 0xfffff80802007986 */ /* 0x0041e8000c101b08 */
[----:B---3--:R0:W-:Y:S08]  /*05e0*/  STG.E.64 desc[UR8][R4.64+-0x8], R6 ;  /* 0xfffff80604007986 */ /* 0x0081f0000c101b08 */
[----:B------:R-:W-:Y:S05]  /*05f0*/  @!P0 BRA `(.L_x_40) ;  /* 0xfffffffc00bc8947 */ /* 0x000fea000383ffff */
.L_x_39:
[----:B-1----:R-:W-:Y:S05]  /*0600*/  BSYNC.RECONVERGENT B0 ;  /* 0x0000000000007941 */ /* 0x002fea0003800200 */
.L_x_38:
[----:B------:R-:W-:Y:S06]  /*0610*/  BAR.SYNC.DEFER_BLOCKING 0x0 ;  /* 0x0000000000007b1d */ /* 0x000fec0000010000 */
.L_x_37:
[----:B------:R-:W2:Y:S01]  /*0620*/  LDCU UR4, c[0x0][0x394] ;  /* 0x00007280ff0477ac */ /* 0x000ea20008000800 */
[----:B0-----:R-:W0:Y:S01]  /*0630*/  LDC R2, c[0x0][0x3a8] ;  /* 0x0000ea00ff027b82 */ /* 0x001e220000000800 */
[C---:B--2---:R-:W-:Y:S01]  /*0640*/  ISETP.GT.AND P0, PT, R0.reuse, UR4, PT ;  /* 0x0000000400007c0c */ /* 0x044fe2000bf04270 */
[----:B------:R-:W-:Y:S02]  /*0650*/  VIADD R0, R0, 0xffffffff ;  /* 0xffffffff00007836 */ /* 0x000fe40000000000 */
[----:B0-----:R-:W-:-:S10]  /*0660*/  IMAD.IADD R11, R11, 0x1, R2 ;  /* 0x000000010b0b7824 */ /* 0x001fd400078e0202 */
[----:B------:R-:W-:Y:S05]  /*0670*/  @P0 BRA `(.L_x_41) ;  /* 0xfffffffc00640947 */ /* 0x000fea000383ffff */
[----:B-1----:R-:W-:Y:S05]  /*0680*/  EXIT ;  /* 0x000000000000794d */ /* 0x002fea0003800000 */
.L_x_42:
        /* <DEDUP_REMOVED lines=15> */
.L_x_47:


//--------------------- .nv.shared.reserved.0     --------------------------
	.section	.nv.shared.reserved.0,"aw",@nobits
	.weak		__nv_reservedSMEM_offset_0_alias
	.size		__nv_reservedSMEM_offset_0_alias, 0, 64
	.other		__nv_reservedSMEM_offset_0_alias,@"STO_CUDA_RESERVED_SHARED STV_DEFAULT"
__nv_reservedSMEM_offset_0_alias:
	.zero		0
	.zero		64


//--------------------- .nv.constant0._Z20operation_left_loweriiPdiS_ib --------------------------
	.section	.nv.constant0._Z20operation_left_loweriiPdiS_ib,"a",@progbits
	.sectionflags	@""
	.align	4
.nv.constant0._Z20operation_left_loweriiPdiS_ib:
	.zero		933


//--------------------- .nv.constant0._Z20operation_left_upperiiPdiS_ib --------------------------
	.section	.nv.constant0._Z20operation_left_upperiiPdiS_ib,"a",@progbits
	.sectionflags	@""
	.align	4
.nv.constant0._Z20operation_left_upperiiPdiS_ib:
	.zero		933


//--------------------- .nv.constant0._Z4swapiPdiiiPii --------------------------
	.section	.nv.constant0._Z4swapiPdiiiPii,"a",@progbits
	.sectionflags	@""
	.align	4
.nv.constant0._Z4swapiPdiiiPii:
	.zero		940


//--------------------- SYMBOLS --------------------------

	.type		.nv.reservedSmem.offset0,@object
	.size		.nv.reservedSmem.offset0,0x4
